//
// Generated by NVIDIA NVVM Compiler
//
// Compiler Build ID: CL-36424714
// Cuda compilation tools, release 13.0, V13.0.88
// Based on NVVM 20.0.0
//

.version 9.0
.target sm_100
.address_size 64

	// .globl	_Z11nqueen_cudaPiS_S_S_S_S_Plllii

.visible .entry _Z11nqueen_cudaPiS_S_S_S_S_Plllii(
	.param .u64 .ptr .align 1 _Z11nqueen_cudaPiS_S_S_S_S_Plllii_param_0,
	.param .u64 .ptr .align 1 _Z11nqueen_cudaPiS_S_S_S_S_Plllii_param_1,
	.param .u64 .ptr .align 1 _Z11nqueen_cudaPiS_S_S_S_S_Plllii_param_2,
	.param .u64 .ptr .align 1 _Z11nqueen_cudaPiS_S_S_S_S_Plllii_param_3,
	.param .u64 .ptr .align 1 _Z11nqueen_cudaPiS_S_S_S_S_Plllii_param_4,
	.param .u64 .ptr .align 1 _Z11nqueen_cudaPiS_S_S_S_S_Plllii_param_5,
	.param .u64 .ptr .align 1 _Z11nqueen_cudaPiS_S_S_S_S_Plllii_param_6,
	.param .u64 _Z11nqueen_cudaPiS_S_S_S_S_Plllii_param_7,
	.param .u64 _Z11nqueen_cudaPiS_S_S_S_S_Plllii_param_8,
	.param .u32 _Z11nqueen_cudaPiS_S_S_S_S_Plllii_param_9,
	.param .u32 _Z11nqueen_cudaPiS_S_S_S_S_Plllii_param_10
)
{
	.reg .pred 	%p<187>;
	.reg .b32 	%r<1045>;
	.reg .b64 	%rd<613>;

	ld.param.u64 	%rd46, [_Z11nqueen_cudaPiS_S_S_S_S_Plllii_param_0];
	ld.param.u64 	%rd47, [_Z11nqueen_cudaPiS_S_S_S_S_Plllii_param_1];
	ld.param.u64 	%rd48, [_Z11nqueen_cudaPiS_S_S_S_S_Plllii_param_2];
	ld.param.u64 	%rd49, [_Z11nqueen_cudaPiS_S_S_S_S_Plllii_param_3];
	ld.param.u64 	%rd50, [_Z11nqueen_cudaPiS_S_S_S_S_Plllii_param_4];
	ld.param.u64 	%rd51, [_Z11nqueen_cudaPiS_S_S_S_S_Plllii_param_5];
	ld.param.u64 	%rd612, [_Z11nqueen_cudaPiS_S_S_S_S_Plllii_param_8];
	ld.param.u32 	%r1044, [_Z11nqueen_cudaPiS_S_S_S_S_Plllii_param_9];
	ld.param.u32 	%r189, [_Z11nqueen_cudaPiS_S_S_S_S_Plllii_param_10];
	cvta.to.global.u64 	%rd1, %rd48;
	cvta.to.global.u64 	%rd2, %rd47;
	cvta.to.global.u64 	%rd3, %rd51;
	cvta.to.global.u64 	%rd4, %rd50;
	cvta.to.global.u64 	%rd5, %rd49;
	cvta.to.global.u64 	%rd6, %rd46;
	add.s32 	%r1, %r189, -1;
	setp.lt.s32 	%p3, %r1044, 0;
	@%p3 bra 	$L__BB0_244;
	add.s32 	%r190, %r189, 1;
	shr.u32 	%r191, %r190, 31;
	add.s32 	%r192, %r190, %r191;
	shr.s32 	%r2, %r192, 1;
	and.b32  	%r3, %r189, 15;
	add.s32 	%r4, %r3, -1;
	and.b32  	%r5, %r189, 7;
	add.s32 	%r6, %r5, -1;
	and.b32  	%r7, %r189, 2147483632;
	and.b32  	%r8, %r189, 3;
	neg.s32 	%r9, %r7;
$L__BB0_2:
	mov.u32 	%r10, %r1044;
	setp.eq.s32 	%p4, %r10, 0;
	selp.b32 	%r11, %r2, %r189, %p4;
	mul.wide.u32 	%rd52, %r10, 4;
	add.s64 	%rd8, %rd6, %rd52;
	ld.global.u32 	%r12, [%rd8];
	add.s32 	%r952, %r12, 1;
	setp.ge.s32 	%p5, %r952, %r11;
	@%p5 bra 	$L__BB0_240;
	sub.s32 	%r14, %r1, %r10;
$L__BB0_4:
	mul.wide.s32 	%rd53, %r952, 4;
	add.s64 	%rd9, %rd5, %rd53;
	ld.global.u32 	%r193, [%rd9];
	setp.ne.s32 	%p6, %r193, 0;
	@%p6 bra 	$L__BB0_239;
	add.s32 	%r194, %r14, %r952;
	mul.wide.s32 	%rd54, %r194, 4;
	add.s64 	%rd10, %rd4, %rd54;
	ld.global.u32 	%r195, [%rd10];
	setp.ne.s32 	%p7, %r195, 0;
	@%p7 bra 	$L__BB0_239;
	add.s32 	%r196, %r952, %r10;
	mul.wide.s32 	%rd55, %r196, 4;
	add.s64 	%rd11, %rd3, %rd55;
	ld.global.u32 	%r197, [%rd11];
	setp.ne.s32 	%p8, %r197, 0;
	@%p8 bra 	$L__BB0_239;
	setp.eq.s32 	%p11, %r12, -1;
	@%p11 bra 	$L__BB0_9;
	add.s32 	%r203, %r12, %r10;
	mul.wide.s32 	%rd62, %r203, 4;
	add.s64 	%rd63, %rd3, %rd62;
	mov.b32 	%r204, 0;
	st.global.u32 	[%rd63], %r204;
	ld.global.u32 	%r205, [%rd8];
	add.s32 	%r206, %r14, %r205;
	mul.wide.s32 	%rd64, %r206, 4;
	add.s64 	%rd65, %rd4, %rd64;
	st.global.u32 	[%rd65], %r204;
	ld.global.u32 	%r207, [%rd8];
	mul.wide.s32 	%rd66, %r207, 4;
	add.s64 	%rd67, %rd5, %rd66;
	st.global.u32 	[%rd67], %r204;
$L__BB0_9:
	st.global.u32 	[%rd8], %r952;
	mov.b32 	%r208, 1;
	st.global.u32 	[%rd11], %r208;
	st.global.u32 	[%rd10], %r208;
	st.global.u32 	[%rd9], %r208;
	add.s32 	%r1044, %r10, 1;
	setp.ne.s32 	%p12, %r1044, %r189;
	@%p12 bra 	$L__BB0_243;
	setp.lt.s32 	%p15, %r189, 1;
	mov.b64 	%rd611, 2;
	mov.pred 	%p186, -1;
	mov.pred 	%p185, 0;
	@%p15 bra 	$L__BB0_114;
	setp.lt.u32 	%p16, %r1, 15;
	mov.b32 	%r954, 0;
	@%p16 bra 	$L__BB0_14;
	add.s64 	%rd610, %rd6, 32;
	add.s64 	%rd609, %rd2, 32;
	mov.u32 	%r956, %r9;
$L__BB0_13:
	.pragma "nounroll";
	ld.global.u32 	%r210, [%rd610+-32];
	st.global.u32 	[%rd609+-32], %r210;
	ld.global.u32 	%r211, [%rd610+-28];
	st.global.u32 	[%rd609+-28], %r211;
	ld.global.u32 	%r212, [%rd610+-24];
	st.global.u32 	[%rd609+-24], %r212;
	ld.global.u32 	%r213, [%rd610+-20];
	st.global.u32 	[%rd609+-20], %r213;
	ld.global.u32 	%r214, [%rd610+-16];
	st.global.u32 	[%rd609+-16], %r214;
	ld.global.u32 	%r215, [%rd610+-12];
	st.global.u32 	[%rd609+-12], %r215;
	ld.global.u32 	%r216, [%rd610+-8];
	st.global.u32 	[%rd609+-8], %r216;
	ld.global.u32 	%r217, [%rd610+-4];
	st.global.u32 	[%rd609+-4], %r217;
	ld.global.u32 	%r218, [%rd610];
	st.global.u32 	[%rd609], %r218;
	ld.global.u32 	%r219, [%rd610+4];
	st.global.u32 	[%rd609+4], %r219;
	ld.global.u32 	%r220, [%rd610+8];
	st.global.u32 	[%rd609+8], %r220;
	ld.global.u32 	%r221, [%rd610+12];
	st.global.u32 	[%rd609+12], %r221;
	ld.global.u32 	%r222, [%rd610+16];
	st.global.u32 	[%rd609+16], %r222;
	ld.global.u32 	%r223, [%rd610+20];
	st.global.u32 	[%rd609+20], %r223;
	ld.global.u32 	%r224, [%rd610+24];
	st.global.u32 	[%rd609+24], %r224;
	ld.global.u32 	%r225, [%rd610+28];
	st.global.u32 	[%rd609+28], %r225;
	add.s32 	%r956, %r956, 16;
	add.s64 	%rd610, %rd610, 64;
	add.s64 	%rd609, %rd609, 64;
	setp.eq.s32 	%p17, %r956, 0;
	mov.u32 	%r954, %r7;
	@%p17 bra 	$L__BB0_14;
	bra.uni 	$L__BB0_13;
$L__BB0_14:
	setp.eq.s32 	%p18, %r3, 0;
	@%p18 bra 	$L__BB0_24;
	setp.lt.u32 	%p19, %r4, 7;
	@%p19 bra 	$L__BB0_17;
	mul.wide.u32 	%rd69, %r954, 4;
	add.s64 	%rd70, %rd6, %rd69;
	ld.global.u32 	%r226, [%rd70];
	add.s64 	%rd71, %rd2, %rd69;
	st.global.u32 	[%rd71], %r226;
	ld.global.u32 	%r227, [%rd70+4];
	st.global.u32 	[%rd71+4], %r227;
	ld.global.u32 	%r228, [%rd70+8];
	st.global.u32 	[%rd71+8], %r228;
	ld.global.u32 	%r229, [%rd70+12];
	st.global.u32 	[%rd71+12], %r229;
	ld.global.u32 	%r230, [%rd70+16];
	st.global.u32 	[%rd71+16], %r230;
	ld.global.u32 	%r231, [%rd70+20];
	st.global.u32 	[%rd71+20], %r231;
	ld.global.u32 	%r232, [%rd70+24];
	st.global.u32 	[%rd71+24], %r232;
	ld.global.u32 	%r233, [%rd70+28];
	st.global.u32 	[%rd71+28], %r233;
	add.s32 	%r954, %r954, 8;
$L__BB0_17:
	setp.eq.s32 	%p20, %r5, 0;
	@%p20 bra 	$L__BB0_24;
	setp.lt.u32 	%p21, %r6, 3;
	@%p21 bra 	$L__BB0_20;
	mul.wide.u32 	%rd72, %r954, 4;
	add.s64 	%rd73, %rd6, %rd72;
	ld.global.u32 	%r234, [%rd73];
	add.s64 	%rd74, %rd2, %rd72;
	st.global.u32 	[%rd74], %r234;
	ld.global.u32 	%r235, [%rd73+4];
	st.global.u32 	[%rd74+4], %r235;
	ld.global.u32 	%r236, [%rd73+8];
	st.global.u32 	[%rd74+8], %r236;
	ld.global.u32 	%r237, [%rd73+12];
	st.global.u32 	[%rd74+12], %r237;
	add.s32 	%r954, %r954, 4;
$L__BB0_20:
	setp.eq.s32 	%p22, %r8, 0;
	@%p22 bra 	$L__BB0_24;
	setp.eq.s32 	%p23, %r8, 1;
	mul.wide.u32 	%rd75, %r954, 4;
	add.s64 	%rd14, %rd6, %rd75;
	ld.global.u32 	%r238, [%rd14];
	add.s64 	%rd15, %rd2, %rd75;
	st.global.u32 	[%rd15], %r238;
	@%p23 bra 	$L__BB0_24;
	setp.eq.s32 	%p24, %r8, 2;
	ld.global.u32 	%r239, [%rd14+4];
	st.global.u32 	[%rd15+4], %r239;
	@%p24 bra 	$L__BB0_24;
	ld.global.u32 	%r240, [%rd14+8];
	st.global.u32 	[%rd15+8], %r240;
$L__BB0_24:
	mov.b32 	%r959, 0;
	mov.u32 	%r964, %r189;
	@%p16 bra 	$L__BB0_27;
	mov.b32 	%r963, 0;
	mov.u32 	%r964, %r189;
$L__BB0_26:
	.pragma "nounroll";
	mul.wide.s32 	%rd76, %r964, 4;
	add.s64 	%rd77, %rd2, %rd76;
	ld.global.u32 	%r243, [%rd77+-4];
	mul.wide.u32 	%rd78, %r963, 4;
	add.s64 	%rd79, %rd1, %rd78;
	st.global.u32 	[%rd79], %r243;
	ld.global.u32 	%r244, [%rd77+-8];
	st.global.u32 	[%rd79+4], %r244;
	ld.global.u32 	%r245, [%rd77+-12];
	st.global.u32 	[%rd79+8], %r245;
	ld.global.u32 	%r246, [%rd77+-16];
	st.global.u32 	[%rd79+12], %r246;
	ld.global.u32 	%r247, [%rd77+-20];
	st.global.u32 	[%rd79+16], %r247;
	ld.global.u32 	%r248, [%rd77+-24];
	st.global.u32 	[%rd79+20], %r248;
	ld.global.u32 	%r249, [%rd77+-28];
	st.global.u32 	[%rd79+24], %r249;
	ld.global.u32 	%r250, [%rd77+-32];
	st.global.u32 	[%rd79+28], %r250;
	ld.global.u32 	%r251, [%rd77+-36];
	st.global.u32 	[%rd79+32], %r251;
	ld.global.u32 	%r252, [%rd77+-40];
	st.global.u32 	[%rd79+36], %r252;
	ld.global.u32 	%r253, [%rd77+-44];
	st.global.u32 	[%rd79+40], %r253;
	ld.global.u32 	%r254, [%rd77+-48];
	st.global.u32 	[%rd79+44], %r254;
	ld.global.u32 	%r255, [%rd77+-52];
	st.global.u32 	[%rd79+48], %r255;
	ld.global.u32 	%r256, [%rd77+-56];
	st.global.u32 	[%rd79+52], %r256;
	ld.global.u32 	%r257, [%rd77+-60];
	st.global.u32 	[%rd79+56], %r257;
	add.s32 	%r964, %r964, -16;
	ld.global.u32 	%r258, [%rd77+-64];
	add.s32 	%r963, %r963, 16;
	st.global.u32 	[%rd79+60], %r258;
	setp.eq.s32 	%p26, %r963, %r7;
	mov.u32 	%r959, %r7;
	@%p26 bra 	$L__BB0_27;
	bra.uni 	$L__BB0_26;
$L__BB0_27:
	@%p18 bra 	$L__BB0_37;
	setp.lt.u32 	%p28, %r4, 7;
	@%p28 bra 	$L__BB0_30;
	mul.wide.s32 	%rd80, %r964, 4;
	add.s64 	%rd81, %rd2, %rd80;
	ld.global.u32 	%r259, [%rd81+-4];
	mul.wide.u32 	%rd82, %r959, 4;
	add.s64 	%rd83, %rd1, %rd82;
	st.global.u32 	[%rd83], %r259;
	ld.global.u32 	%r260, [%rd81+-8];
	st.global.u32 	[%rd83+4], %r260;
	ld.global.u32 	%r261, [%rd81+-12];
	st.global.u32 	[%rd83+8], %r261;
	ld.global.u32 	%r262, [%rd81+-16];
	st.global.u32 	[%rd83+12], %r262;
	ld.global.u32 	%r263, [%rd81+-20];
	st.global.u32 	[%rd83+16], %r263;
	ld.global.u32 	%r264, [%rd81+-24];
	st.global.u32 	[%rd83+20], %r264;
	ld.global.u32 	%r265, [%rd81+-28];
	st.global.u32 	[%rd83+24], %r265;
	add.s32 	%r964, %r964, -8;
	ld.global.u32 	%r266, [%rd81+-32];
	st.global.u32 	[%rd83+28], %r266;
	add.s32 	%r959, %r959, 8;
$L__BB0_30:
	setp.eq.s32 	%p29, %r5, 0;
	@%p29 bra 	$L__BB0_37;
	setp.lt.u32 	%p30, %r6, 3;
	@%p30 bra 	$L__BB0_33;
	mul.wide.s32 	%rd84, %r964, 4;
	add.s64 	%rd85, %rd2, %rd84;
	ld.global.u32 	%r267, [%rd85+-4];
	mul.wide.u32 	%rd86, %r959, 4;
	add.s64 	%rd87, %rd1, %rd86;
	st.global.u32 	[%rd87], %r267;
	ld.global.u32 	%r268, [%rd85+-8];
	st.global.u32 	[%rd87+4], %r268;
	ld.global.u32 	%r269, [%rd85+-12];
	st.global.u32 	[%rd87+8], %r269;
	add.s32 	%r964, %r964, -4;
	ld.global.u32 	%r270, [%rd85+-16];
	st.global.u32 	[%rd87+12], %r270;
	add.s32 	%r959, %r959, 4;
$L__BB0_33:
	setp.eq.s32 	%p31, %r8, 0;
	@%p31 bra 	$L__BB0_37;
	setp.eq.s32 	%p32, %r8, 1;
	mul.wide.s32 	%rd88, %r964, 4;
	add.s64 	%rd20, %rd2, %rd88;
	ld.global.u32 	%r271, [%rd20+-4];
	mul.wide.u32 	%rd89, %r959, 4;
	add.s64 	%rd21, %rd1, %rd89;
	st.global.u32 	[%rd21], %r271;
	@%p32 bra 	$L__BB0_37;
	setp.eq.s32 	%p33, %r8, 2;
	ld.global.u32 	%r272, [%rd20+-8];
	st.global.u32 	[%rd21+4], %r272;
	@%p33 bra 	$L__BB0_37;
	ld.global.u32 	%r273, [%rd20+-12];
	st.global.u32 	[%rd21+8], %r273;
$L__BB0_37:
	mov.b32 	%r966, 0;
	@%p16 bra 	$L__BB0_40;
	mov.b32 	%r968, 0;
$L__BB0_39:
	.pragma "nounroll";
	add.s32 	%r276, %r968, 1;
	mul.wide.u32 	%rd90, %r968, 4;
	add.s64 	%rd91, %rd1, %rd90;
	ld.global.u32 	%r277, [%rd91];
	mul.wide.s32 	%rd92, %r277, 4;
	add.s64 	%rd93, %rd2, %rd92;
	st.global.u32 	[%rd93], %r968;
	add.s32 	%r278, %r968, 2;
	ld.global.u32 	%r279, [%rd91+4];
	mul.wide.s32 	%rd94, %r279, 4;
	add.s64 	%rd95, %rd2, %rd94;
	st.global.u32 	[%rd95], %r276;
	add.s32 	%r280, %r968, 3;
	ld.global.u32 	%r281, [%rd91+8];
	mul.wide.s32 	%rd96, %r281, 4;
	add.s64 	%rd97, %rd2, %rd96;
	st.global.u32 	[%rd97], %r278;
	add.s32 	%r282, %r968, 4;
	ld.global.u32 	%r283, [%rd91+12];
	mul.wide.s32 	%rd98, %r283, 4;
	add.s64 	%rd99, %rd2, %rd98;
	st.global.u32 	[%rd99], %r280;
	add.s32 	%r284, %r968, 5;
	ld.global.u32 	%r285, [%rd91+16];
	mul.wide.s32 	%rd100, %r285, 4;
	add.s64 	%rd101, %rd2, %rd100;
	st.global.u32 	[%rd101], %r282;
	add.s32 	%r286, %r968, 6;
	ld.global.u32 	%r287, [%rd91+20];
	mul.wide.s32 	%rd102, %r287, 4;
	add.s64 	%rd103, %rd2, %rd102;
	st.global.u32 	[%rd103], %r284;
	add.s32 	%r288, %r968, 7;
	ld.global.u32 	%r289, [%rd91+24];
	mul.wide.s32 	%rd104, %r289, 4;
	add.s64 	%rd105, %rd2, %rd104;
	st.global.u32 	[%rd105], %r286;
	add.s32 	%r290, %r968, 8;
	ld.global.u32 	%r291, [%rd91+28];
	mul.wide.s32 	%rd106, %r291, 4;
	add.s64 	%rd107, %rd2, %rd106;
	st.global.u32 	[%rd107], %r288;
	add.s32 	%r292, %r968, 9;
	ld.global.u32 	%r293, [%rd91+32];
	mul.wide.s32 	%rd108, %r293, 4;
	add.s64 	%rd109, %rd2, %rd108;
	st.global.u32 	[%rd109], %r290;
	add.s32 	%r294, %r968, 10;
	ld.global.u32 	%r295, [%rd91+36];
	mul.wide.s32 	%rd110, %r295, 4;
	add.s64 	%rd111, %rd2, %rd110;
	st.global.u32 	[%rd111], %r292;
	add.s32 	%r296, %r968, 11;
	ld.global.u32 	%r297, [%rd91+40];
	mul.wide.s32 	%rd112, %r297, 4;
	add.s64 	%rd113, %rd2, %rd112;
	st.global.u32 	[%rd113], %r294;
	add.s32 	%r298, %r968, 12;
	ld.global.u32 	%r299, [%rd91+44];
	mul.wide.s32 	%rd114, %r299, 4;
	add.s64 	%rd115, %rd2, %rd114;
	st.global.u32 	[%rd115], %r296;
	add.s32 	%r300, %r968, 13;
	ld.global.u32 	%r301, [%rd91+48];
	mul.wide.s32 	%rd116, %r301, 4;
	add.s64 	%rd117, %rd2, %rd116;
	st.global.u32 	[%rd117], %r298;
	add.s32 	%r302, %r968, 14;
	ld.global.u32 	%r303, [%rd91+52];
	mul.wide.s32 	%rd118, %r303, 4;
	add.s64 	%rd119, %rd2, %rd118;
	st.global.u32 	[%rd119], %r300;
	add.s32 	%r304, %r968, 15;
	ld.global.u32 	%r305, [%rd91+56];
	mul.wide.s32 	%rd120, %r305, 4;
	add.s64 	%rd121, %rd2, %rd120;
	st.global.u32 	[%rd121], %r302;
	add.s32 	%r968, %r968, 16;
	ld.global.u32 	%r306, [%rd91+60];
	mul.wide.s32 	%rd122, %r306, 4;
	add.s64 	%rd123, %rd2, %rd122;
	st.global.u32 	[%rd123], %r304;
	setp.eq.s32 	%p35, %r968, %r7;
	mov.u32 	%r966, %r7;
	@%p35 bra 	$L__BB0_40;
	bra.uni 	$L__BB0_39;
$L__BB0_40:
	@%p18 bra 	$L__BB0_50;
	setp.lt.u32 	%p37, %r4, 7;
	@%p37 bra 	$L__BB0_43;
	add.s32 	%r307, %r966, 1;
	mul.wide.u32 	%rd124, %r966, 4;
	add.s64 	%rd125, %rd1, %rd124;
	ld.global.u32 	%r308, [%rd125];
	mul.wide.s32 	%rd126, %r308, 4;
	add.s64 	%rd127, %rd2, %rd126;
	st.global.u32 	[%rd127], %r966;
	add.s32 	%r309, %r966, 2;
	ld.global.u32 	%r310, [%rd125+4];
	mul.wide.s32 	%rd128, %r310, 4;
	add.s64 	%rd129, %rd2, %rd128;
	st.global.u32 	[%rd129], %r307;
	add.s32 	%r311, %r966, 3;
	ld.global.u32 	%r312, [%rd125+8];
	mul.wide.s32 	%rd130, %r312, 4;
	add.s64 	%rd131, %rd2, %rd130;
	st.global.u32 	[%rd131], %r309;
	add.s32 	%r313, %r966, 4;
	ld.global.u32 	%r314, [%rd125+12];
	mul.wide.s32 	%rd132, %r314, 4;
	add.s64 	%rd133, %rd2, %rd132;
	st.global.u32 	[%rd133], %r311;
	add.s32 	%r315, %r966, 5;
	ld.global.u32 	%r316, [%rd125+16];
	mul.wide.s32 	%rd134, %r316, 4;
	add.s64 	%rd135, %rd2, %rd134;
	st.global.u32 	[%rd135], %r313;
	add.s32 	%r317, %r966, 6;
	ld.global.u32 	%r318, [%rd125+20];
	mul.wide.s32 	%rd136, %r318, 4;
	add.s64 	%rd137, %rd2, %rd136;
	st.global.u32 	[%rd137], %r315;
	add.s32 	%r319, %r966, 7;
	ld.global.u32 	%r320, [%rd125+24];
	mul.wide.s32 	%rd138, %r320, 4;
	add.s64 	%rd139, %rd2, %rd138;
	st.global.u32 	[%rd139], %r317;
	ld.global.u32 	%r321, [%rd125+28];
	mul.wide.s32 	%rd140, %r321, 4;
	add.s64 	%rd141, %rd2, %rd140;
	st.global.u32 	[%rd141], %r319;
	add.s32 	%r966, %r966, 8;
$L__BB0_43:
	setp.eq.s32 	%p38, %r5, 0;
	@%p38 bra 	$L__BB0_50;
	setp.lt.u32 	%p39, %r6, 3;
	@%p39 bra 	$L__BB0_46;
	add.s32 	%r322, %r966, 1;
	mul.wide.u32 	%rd142, %r966, 4;
	add.s64 	%rd143, %rd1, %rd142;
	ld.global.u32 	%r323, [%rd143];
	mul.wide.s32 	%rd144, %r323, 4;
	add.s64 	%rd145, %rd2, %rd144;
	st.global.u32 	[%rd145], %r966;
	add.s32 	%r324, %r966, 2;
	ld.global.u32 	%r325, [%rd143+4];
	mul.wide.s32 	%rd146, %r325, 4;
	add.s64 	%rd147, %rd2, %rd146;
	st.global.u32 	[%rd147], %r322;
	add.s32 	%r326, %r966, 3;
	ld.global.u32 	%r327, [%rd143+8];
	mul.wide.s32 	%rd148, %r327, 4;
	add.s64 	%rd149, %rd2, %rd148;
	st.global.u32 	[%rd149], %r324;
	ld.global.u32 	%r328, [%rd143+12];
	mul.wide.s32 	%rd150, %r328, 4;
	add.s64 	%rd151, %rd2, %rd150;
	st.global.u32 	[%rd151], %r326;
	add.s32 	%r966, %r966, 4;
$L__BB0_46:
	setp.eq.s32 	%p40, %r8, 0;
	@%p40 bra 	$L__BB0_50;
	setp.eq.s32 	%p41, %r8, 1;
	mul.wide.u32 	%rd152, %r966, 4;
	add.s64 	%rd22, %rd1, %rd152;
	ld.global.u32 	%r329, [%rd22];
	mul.wide.s32 	%rd153, %r329, 4;
	add.s64 	%rd154, %rd2, %rd153;
	st.global.u32 	[%rd154], %r966;
	@%p41 bra 	$L__BB0_50;
	setp.eq.s32 	%p42, %r8, 2;
	add.s32 	%r330, %r966, 1;
	ld.global.u32 	%r331, [%rd22+4];
	mul.wide.s32 	%rd155, %r331, 4;
	add.s64 	%rd156, %rd2, %rd155;
	st.global.u32 	[%rd156], %r330;
	@%p42 bra 	$L__BB0_50;
	add.s32 	%r332, %r966, 2;
	ld.global.u32 	%r333, [%rd22+8];
	mul.wide.s32 	%rd157, %r333, 4;
	add.s64 	%rd158, %rd2, %rd157;
	st.global.u32 	[%rd158], %r332;
$L__BB0_50:
	mov.b32 	%r969, 0;
	bra.uni 	$L__BB0_52;
$L__BB0_51:
	add.s32 	%r969, %r969, 1;
	setp.eq.s32 	%p94, %r969, %r189;
	@%p94 bra 	$L__BB0_114;
$L__BB0_52:
	mul.wide.u32 	%rd159, %r969, 4;
	add.s64 	%rd160, %rd6, %rd159;
	ld.global.u32 	%r335, [%rd160];
	add.s64 	%rd161, %rd2, %rd159;
	ld.global.u32 	%r336, [%rd161];
	sub.s32 	%r48, %r335, %r336;
	setp.eq.s32 	%p43, %r48, 0;
	@%p43 bra 	$L__BB0_51;
	setp.gt.s32 	%p44, %r48, 0;
	mov.u32 	%r1044, %r10;
	@%p44 bra 	$L__BB0_243;
	mov.b32 	%r974, 0;
	mov.u32 	%r973, %r189;
	@%p16 bra 	$L__BB0_57;
	mov.b32 	%r970, 0;
	mov.u32 	%r973, %r189;
$L__BB0_56:
	.pragma "nounroll";
	mul.wide.s32 	%rd162, %r973, 4;
	add.s64 	%rd163, %rd2, %rd162;
	ld.global.u32 	%r339, [%rd163+-4];
	mul.wide.u32 	%rd164, %r970, 4;
	add.s64 	%rd165, %rd1, %rd164;
	st.global.u32 	[%rd165], %r339;
	ld.global.u32 	%r340, [%rd163+-8];
	st.global.u32 	[%rd165+4], %r340;
	ld.global.u32 	%r341, [%rd163+-12];
	st.global.u32 	[%rd165+8], %r341;
	ld.global.u32 	%r342, [%rd163+-16];
	st.global.u32 	[%rd165+12], %r342;
	ld.global.u32 	%r343, [%rd163+-20];
	st.global.u32 	[%rd165+16], %r343;
	ld.global.u32 	%r344, [%rd163+-24];
	st.global.u32 	[%rd165+20], %r344;
	ld.global.u32 	%r345, [%rd163+-28];
	st.global.u32 	[%rd165+24], %r345;
	ld.global.u32 	%r346, [%rd163+-32];
	st.global.u32 	[%rd165+28], %r346;
	ld.global.u32 	%r347, [%rd163+-36];
	st.global.u32 	[%rd165+32], %r347;
	ld.global.u32 	%r348, [%rd163+-40];
	st.global.u32 	[%rd165+36], %r348;
	ld.global.u32 	%r349, [%rd163+-44];
	st.global.u32 	[%rd165+40], %r349;
	ld.global.u32 	%r350, [%rd163+-48];
	st.global.u32 	[%rd165+44], %r350;
	ld.global.u32 	%r351, [%rd163+-52];
	st.global.u32 	[%rd165+48], %r351;
	ld.global.u32 	%r352, [%rd163+-56];
	st.global.u32 	[%rd165+52], %r352;
	ld.global.u32 	%r353, [%rd163+-60];
	st.global.u32 	[%rd165+56], %r353;
	add.s32 	%r973, %r973, -16;
	ld.global.u32 	%r354, [%rd163+-64];
	add.s32 	%r970, %r970, 16;
	st.global.u32 	[%rd165+60], %r354;
	setp.ne.s32 	%p46, %r970, %r7;
	mov.u32 	%r974, %r7;
	@%p46 bra 	$L__BB0_56;
$L__BB0_57:
	@%p18 bra 	$L__BB0_67;
	setp.lt.u32 	%p48, %r4, 7;
	@%p48 bra 	$L__BB0_60;
	mul.wide.s32 	%rd166, %r973, 4;
	add.s64 	%rd167, %rd2, %rd166;
	ld.global.u32 	%r355, [%rd167+-4];
	mul.wide.u32 	%rd168, %r974, 4;
	add.s64 	%rd169, %rd1, %rd168;
	st.global.u32 	[%rd169], %r355;
	ld.global.u32 	%r356, [%rd167+-8];
	st.global.u32 	[%rd169+4], %r356;
	ld.global.u32 	%r357, [%rd167+-12];
	st.global.u32 	[%rd169+8], %r357;
	ld.global.u32 	%r358, [%rd167+-16];
	st.global.u32 	[%rd169+12], %r358;
	ld.global.u32 	%r359, [%rd167+-20];
	st.global.u32 	[%rd169+16], %r359;
	ld.global.u32 	%r360, [%rd167+-24];
	st.global.u32 	[%rd169+20], %r360;
	ld.global.u32 	%r361, [%rd167+-28];
	st.global.u32 	[%rd169+24], %r361;
	add.s32 	%r973, %r973, -8;
	ld.global.u32 	%r362, [%rd167+-32];
	st.global.u32 	[%rd169+28], %r362;
	add.s32 	%r974, %r974, 8;
$L__BB0_60:
	setp.eq.s32 	%p49, %r5, 0;
	@%p49 bra 	$L__BB0_67;
	setp.lt.u32 	%p50, %r6, 3;
	@%p50 bra 	$L__BB0_63;
	mul.wide.s32 	%rd170, %r973, 4;
	add.s64 	%rd171, %rd2, %rd170;
	ld.global.u32 	%r363, [%rd171+-4];
	mul.wide.u32 	%rd172, %r974, 4;
	add.s64 	%rd173, %rd1, %rd172;
	st.global.u32 	[%rd173], %r363;
	ld.global.u32 	%r364, [%rd171+-8];
	st.global.u32 	[%rd173+4], %r364;
	ld.global.u32 	%r365, [%rd171+-12];
	st.global.u32 	[%rd173+8], %r365;
	add.s32 	%r973, %r973, -4;
	ld.global.u32 	%r366, [%rd171+-16];
	st.global.u32 	[%rd173+12], %r366;
	add.s32 	%r974, %r974, 4;
$L__BB0_63:
	setp.eq.s32 	%p51, %r8, 0;
	@%p51 bra 	$L__BB0_67;
	setp.eq.s32 	%p52, %r8, 1;
	mul.wide.s32 	%rd174, %r973, 4;
	add.s64 	%rd23, %rd2, %rd174;
	ld.global.u32 	%r367, [%rd23+-4];
	mul.wide.u32 	%rd175, %r974, 4;
	add.s64 	%rd24, %rd1, %rd175;
	st.global.u32 	[%rd24], %r367;
	@%p52 bra 	$L__BB0_67;
	setp.eq.s32 	%p53, %r8, 2;
	ld.global.u32 	%r368, [%rd23+-8];
	st.global.u32 	[%rd24+4], %r368;
	@%p53 bra 	$L__BB0_67;
	ld.global.u32 	%r369, [%rd23+-12];
	st.global.u32 	[%rd24+8], %r369;
$L__BB0_67:
	mov.b32 	%r980, 0;
	@%p16 bra 	$L__BB0_70;
	mov.b32 	%r978, 0;
$L__BB0_69:
	.pragma "nounroll";
	add.s32 	%r372, %r978, 1;
	mul.wide.u32 	%rd176, %r978, 4;
	add.s64 	%rd177, %rd1, %rd176;
	ld.global.u32 	%r373, [%rd177];
	mul.wide.s32 	%rd178, %r373, 4;
	add.s64 	%rd179, %rd2, %rd178;
	st.global.u32 	[%rd179], %r978;
	add.s32 	%r374, %r978, 2;
	ld.global.u32 	%r375, [%rd177+4];
	mul.wide.s32 	%rd180, %r375, 4;
	add.s64 	%rd181, %rd2, %rd180;
	st.global.u32 	[%rd181], %r372;
	add.s32 	%r376, %r978, 3;
	ld.global.u32 	%r377, [%rd177+8];
	mul.wide.s32 	%rd182, %r377, 4;
	add.s64 	%rd183, %rd2, %rd182;
	st.global.u32 	[%rd183], %r374;
	add.s32 	%r378, %r978, 4;
	ld.global.u32 	%r379, [%rd177+12];
	mul.wide.s32 	%rd184, %r379, 4;
	add.s64 	%rd185, %rd2, %rd184;
	st.global.u32 	[%rd185], %r376;
	add.s32 	%r380, %r978, 5;
	ld.global.u32 	%r381, [%rd177+16];
	mul.wide.s32 	%rd186, %r381, 4;
	add.s64 	%rd187, %rd2, %rd186;
	st.global.u32 	[%rd187], %r378;
	add.s32 	%r382, %r978, 6;
	ld.global.u32 	%r383, [%rd177+20];
	mul.wide.s32 	%rd188, %r383, 4;
	add.s64 	%rd189, %rd2, %rd188;
	st.global.u32 	[%rd189], %r380;
	add.s32 	%r384, %r978, 7;
	ld.global.u32 	%r385, [%rd177+24];
	mul.wide.s32 	%rd190, %r385, 4;
	add.s64 	%rd191, %rd2, %rd190;
	st.global.u32 	[%rd191], %r382;
	add.s32 	%r386, %r978, 8;
	ld.global.u32 	%r387, [%rd177+28];
	mul.wide.s32 	%rd192, %r387, 4;
	add.s64 	%rd193, %rd2, %rd192;
	st.global.u32 	[%rd193], %r384;
	add.s32 	%r388, %r978, 9;
	ld.global.u32 	%r389, [%rd177+32];
	mul.wide.s32 	%rd194, %r389, 4;
	add.s64 	%rd195, %rd2, %rd194;
	st.global.u32 	[%rd195], %r386;
	add.s32 	%r390, %r978, 10;
	ld.global.u32 	%r391, [%rd177+36];
	mul.wide.s32 	%rd196, %r391, 4;
	add.s64 	%rd197, %rd2, %rd196;
	st.global.u32 	[%rd197], %r388;
	add.s32 	%r392, %r978, 11;
	ld.global.u32 	%r393, [%rd177+40];
	mul.wide.s32 	%rd198, %r393, 4;
	add.s64 	%rd199, %rd2, %rd198;
	st.global.u32 	[%rd199], %r390;
	add.s32 	%r394, %r978, 12;
	ld.global.u32 	%r395, [%rd177+44];
	mul.wide.s32 	%rd200, %r395, 4;
	add.s64 	%rd201, %rd2, %rd200;
	st.global.u32 	[%rd201], %r392;
	add.s32 	%r396, %r978, 13;
	ld.global.u32 	%r397, [%rd177+48];
	mul.wide.s32 	%rd202, %r397, 4;
	add.s64 	%rd203, %rd2, %rd202;
	st.global.u32 	[%rd203], %r394;
	add.s32 	%r398, %r978, 14;
	ld.global.u32 	%r399, [%rd177+52];
	mul.wide.s32 	%rd204, %r399, 4;
	add.s64 	%rd205, %rd2, %rd204;
	st.global.u32 	[%rd205], %r396;
	add.s32 	%r400, %r978, 15;
	ld.global.u32 	%r401, [%rd177+56];
	mul.wide.s32 	%rd206, %r401, 4;
	add.s64 	%rd207, %rd2, %rd206;
	st.global.u32 	[%rd207], %r398;
	add.s32 	%r978, %r978, 16;
	ld.global.u32 	%r402, [%rd177+60];
	mul.wide.s32 	%rd208, %r402, 4;
	add.s64 	%rd209, %rd2, %rd208;
	st.global.u32 	[%rd209], %r400;
	setp.ne.s32 	%p55, %r978, %r7;
	mov.u32 	%r980, %r7;
	@%p55 bra 	$L__BB0_69;
$L__BB0_70:
	@%p18 bra 	$L__BB0_80;
	setp.lt.u32 	%p57, %r4, 7;
	@%p57 bra 	$L__BB0_73;
	add.s32 	%r403, %r980, 1;
	mul.wide.u32 	%rd210, %r980, 4;
	add.s64 	%rd211, %rd1, %rd210;
	ld.global.u32 	%r404, [%rd211];
	mul.wide.s32 	%rd212, %r404, 4;
	add.s64 	%rd213, %rd2, %rd212;
	st.global.u32 	[%rd213], %r980;
	add.s32 	%r405, %r980, 2;
	ld.global.u32 	%r406, [%rd211+4];
	mul.wide.s32 	%rd214, %r406, 4;
	add.s64 	%rd215, %rd2, %rd214;
	st.global.u32 	[%rd215], %r403;
	add.s32 	%r407, %r980, 3;
	ld.global.u32 	%r408, [%rd211+8];
	mul.wide.s32 	%rd216, %r408, 4;
	add.s64 	%rd217, %rd2, %rd216;
	st.global.u32 	[%rd217], %r405;
	add.s32 	%r409, %r980, 4;
	ld.global.u32 	%r410, [%rd211+12];
	mul.wide.s32 	%rd218, %r410, 4;
	add.s64 	%rd219, %rd2, %rd218;
	st.global.u32 	[%rd219], %r407;
	add.s32 	%r411, %r980, 5;
	ld.global.u32 	%r412, [%rd211+16];
	mul.wide.s32 	%rd220, %r412, 4;
	add.s64 	%rd221, %rd2, %rd220;
	st.global.u32 	[%rd221], %r409;
	add.s32 	%r413, %r980, 6;
	ld.global.u32 	%r414, [%rd211+20];
	mul.wide.s32 	%rd222, %r414, 4;
	add.s64 	%rd223, %rd2, %rd222;
	st.global.u32 	[%rd223], %r411;
	add.s32 	%r415, %r980, 7;
	ld.global.u32 	%r416, [%rd211+24];
	mul.wide.s32 	%rd224, %r416, 4;
	add.s64 	%rd225, %rd2, %rd224;
	st.global.u32 	[%rd225], %r413;
	ld.global.u32 	%r417, [%rd211+28];
	mul.wide.s32 	%rd226, %r417, 4;
	add.s64 	%rd227, %rd2, %rd226;
	st.global.u32 	[%rd227], %r415;
	add.s32 	%r980, %r980, 8;
$L__BB0_73:
	setp.eq.s32 	%p58, %r5, 0;
	@%p58 bra 	$L__BB0_80;
	setp.lt.u32 	%p59, %r6, 3;
	@%p59 bra 	$L__BB0_76;
	add.s32 	%r418, %r980, 1;
	mul.wide.u32 	%rd228, %r980, 4;
	add.s64 	%rd229, %rd1, %rd228;
	ld.global.u32 	%r419, [%rd229];
	mul.wide.s32 	%rd230, %r419, 4;
	add.s64 	%rd231, %rd2, %rd230;
	st.global.u32 	[%rd231], %r980;
	add.s32 	%r420, %r980, 2;
	ld.global.u32 	%r421, [%rd229+4];
	mul.wide.s32 	%rd232, %r421, 4;
	add.s64 	%rd233, %rd2, %rd232;
	st.global.u32 	[%rd233], %r418;
	add.s32 	%r422, %r980, 3;
	ld.global.u32 	%r423, [%rd229+8];
	mul.wide.s32 	%rd234, %r423, 4;
	add.s64 	%rd235, %rd2, %rd234;
	st.global.u32 	[%rd235], %r420;
	ld.global.u32 	%r424, [%rd229+12];
	mul.wide.s32 	%rd236, %r424, 4;
	add.s64 	%rd237, %rd2, %rd236;
	st.global.u32 	[%rd237], %r422;
	add.s32 	%r980, %r980, 4;
$L__BB0_76:
	setp.eq.s32 	%p60, %r8, 0;
	@%p60 bra 	$L__BB0_80;
	setp.eq.s32 	%p61, %r8, 1;
	mul.wide.u32 	%rd238, %r980, 4;
	add.s64 	%rd25, %rd1, %rd238;
	ld.global.u32 	%r425, [%rd25];
	mul.wide.s32 	%rd239, %r425, 4;
	add.s64 	%rd240, %rd2, %rd239;
	st.global.u32 	[%rd240], %r980;
	@%p61 bra 	$L__BB0_80;
	setp.eq.s32 	%p62, %r8, 2;
	add.s32 	%r426, %r980, 1;
	ld.global.u32 	%r427, [%rd25+4];
	mul.wide.s32 	%rd241, %r427, 4;
	add.s64 	%rd242, %rd2, %rd241;
	st.global.u32 	[%rd242], %r426;
	@%p62 bra 	$L__BB0_80;
	add.s32 	%r428, %r980, 2;
	ld.global.u32 	%r429, [%rd25+8];
	mul.wide.s32 	%rd243, %r429, 4;
	add.s64 	%rd244, %rd2, %rd243;
	st.global.u32 	[%rd244], %r428;
$L__BB0_80:
	mov.b32 	%r982, 0;
	bra.uni 	$L__BB0_82;
$L__BB0_81:
	add.s32 	%r982, %r982, 1;
	setp.eq.s32 	%p91, %r982, %r189;
	mov.b64 	%rd611, 4;
	mov.pred 	%p185, -1;
	mov.pred 	%p186, %p185;
	@%p91 bra 	$L__BB0_114;
$L__BB0_82:
	mul.wide.u32 	%rd245, %r982, 4;
	add.s64 	%rd246, %rd6, %rd245;
	ld.global.u32 	%r431, [%rd246];
	add.s64 	%rd247, %rd2, %rd245;
	ld.global.u32 	%r432, [%rd247];
	sub.s32 	%r72, %r431, %r432;
	setp.eq.s32 	%p63, %r72, 0;
	@%p63 bra 	$L__BB0_81;
	setp.gt.s32 	%p64, %r72, 0;
	mov.u32 	%r1044, %r10;
	@%p64 bra 	$L__BB0_243;
	mov.b32 	%r987, 0;
	mov.u32 	%r986, %r189;
	@%p16 bra 	$L__BB0_87;
	mov.b32 	%r983, 0;
	mov.u32 	%r986, %r189;
$L__BB0_86:
	.pragma "nounroll";
	mul.wide.s32 	%rd248, %r986, 4;
	add.s64 	%rd249, %rd2, %rd248;
	ld.global.u32 	%r435, [%rd249+-4];
	mul.wide.u32 	%rd250, %r983, 4;
	add.s64 	%rd251, %rd1, %rd250;
	st.global.u32 	[%rd251], %r435;
	ld.global.u32 	%r436, [%rd249+-8];
	st.global.u32 	[%rd251+4], %r436;
	ld.global.u32 	%r437, [%rd249+-12];
	st.global.u32 	[%rd251+8], %r437;
	ld.global.u32 	%r438, [%rd249+-16];
	st.global.u32 	[%rd251+12], %r438;
	ld.global.u32 	%r439, [%rd249+-20];
	st.global.u32 	[%rd251+16], %r439;
	ld.global.u32 	%r440, [%rd249+-24];
	st.global.u32 	[%rd251+20], %r440;
	ld.global.u32 	%r441, [%rd249+-28];
	st.global.u32 	[%rd251+24], %r441;
	ld.global.u32 	%r442, [%rd249+-32];
	st.global.u32 	[%rd251+28], %r442;
	ld.global.u32 	%r443, [%rd249+-36];
	st.global.u32 	[%rd251+32], %r443;
	ld.global.u32 	%r444, [%rd249+-40];
	st.global.u32 	[%rd251+36], %r444;
	ld.global.u32 	%r445, [%rd249+-44];
	st.global.u32 	[%rd251+40], %r445;
	ld.global.u32 	%r446, [%rd249+-48];
	st.global.u32 	[%rd251+44], %r446;
	ld.global.u32 	%r447, [%rd249+-52];
	st.global.u32 	[%rd251+48], %r447;
	ld.global.u32 	%r448, [%rd249+-56];
	st.global.u32 	[%rd251+52], %r448;
	ld.global.u32 	%r449, [%rd249+-60];
	st.global.u32 	[%rd251+56], %r449;
	add.s32 	%r986, %r986, -16;
	ld.global.u32 	%r450, [%rd249+-64];
	add.s32 	%r983, %r983, 16;
	st.global.u32 	[%rd251+60], %r450;
	setp.ne.s32 	%p66, %r983, %r7;
	mov.u32 	%r987, %r7;
	@%p66 bra 	$L__BB0_86;
$L__BB0_87:
	@%p18 bra 	$L__BB0_97;
	setp.lt.u32 	%p68, %r4, 7;
	@%p68 bra 	$L__BB0_90;
	mul.wide.s32 	%rd252, %r986, 4;
	add.s64 	%rd253, %rd2, %rd252;
	ld.global.u32 	%r451, [%rd253+-4];
	mul.wide.u32 	%rd254, %r987, 4;
	add.s64 	%rd255, %rd1, %rd254;
	st.global.u32 	[%rd255], %r451;
	ld.global.u32 	%r452, [%rd253+-8];
	st.global.u32 	[%rd255+4], %r452;
	ld.global.u32 	%r453, [%rd253+-12];
	st.global.u32 	[%rd255+8], %r453;
	ld.global.u32 	%r454, [%rd253+-16];
	st.global.u32 	[%rd255+12], %r454;
	ld.global.u32 	%r455, [%rd253+-20];
	st.global.u32 	[%rd255+16], %r455;
	ld.global.u32 	%r456, [%rd253+-24];
	st.global.u32 	[%rd255+20], %r456;
	ld.global.u32 	%r457, [%rd253+-28];
	st.global.u32 	[%rd255+24], %r457;
	add.s32 	%r986, %r986, -8;
	ld.global.u32 	%r458, [%rd253+-32];
	st.global.u32 	[%rd255+28], %r458;
	add.s32 	%r987, %r987, 8;
$L__BB0_90:
	setp.eq.s32 	%p69, %r5, 0;
	@%p69 bra 	$L__BB0_97;
	setp.lt.u32 	%p70, %r6, 3;
	@%p70 bra 	$L__BB0_93;
	mul.wide.s32 	%rd256, %r986, 4;
	add.s64 	%rd257, %rd2, %rd256;
	ld.global.u32 	%r459, [%rd257+-4];
	mul.wide.u32 	%rd258, %r987, 4;
	add.s64 	%rd259, %rd1, %rd258;
	st.global.u32 	[%rd259], %r459;
	ld.global.u32 	%r460, [%rd257+-8];
	st.global.u32 	[%rd259+4], %r460;
	ld.global.u32 	%r461, [%rd257+-12];
	st.global.u32 	[%rd259+8], %r461;
	add.s32 	%r986, %r986, -4;
	ld.global.u32 	%r462, [%rd257+-16];
	st.global.u32 	[%rd259+12], %r462;
	add.s32 	%r987, %r987, 4;
$L__BB0_93:
	setp.eq.s32 	%p71, %r8, 0;
	@%p71 bra 	$L__BB0_97;
	setp.eq.s32 	%p72, %r8, 1;
	mul.wide.s32 	%rd260, %r986, 4;
	add.s64 	%rd26, %rd2, %rd260;
	ld.global.u32 	%r463, [%rd26+-4];
	mul.wide.u32 	%rd261, %r987, 4;
	add.s64 	%rd27, %rd1, %rd261;
	st.global.u32 	[%rd27], %r463;
	@%p72 bra 	$L__BB0_97;
	setp.eq.s32 	%p73, %r8, 2;
	ld.global.u32 	%r464, [%rd26+-8];
	st.global.u32 	[%rd27+4], %r464;
	@%p73 bra 	$L__BB0_97;
	ld.global.u32 	%r465, [%rd26+-12];
	st.global.u32 	[%rd27+8], %r465;
$L__BB0_97:
	mov.b32 	%r993, 0;
	@%p16 bra 	$L__BB0_100;
	mov.b32 	%r991, 0;
$L__BB0_99:
	.pragma "nounroll";
	add.s32 	%r468, %r991, 1;
	mul.wide.u32 	%rd262, %r991, 4;
	add.s64 	%rd263, %rd1, %rd262;
	ld.global.u32 	%r469, [%rd263];
	mul.wide.s32 	%rd264, %r469, 4;
	add.s64 	%rd265, %rd2, %rd264;
	st.global.u32 	[%rd265], %r991;
	add.s32 	%r470, %r991, 2;
	ld.global.u32 	%r471, [%rd263+4];
	mul.wide.s32 	%rd266, %r471, 4;
	add.s64 	%rd267, %rd2, %rd266;
	st.global.u32 	[%rd267], %r468;
	add.s32 	%r472, %r991, 3;
	ld.global.u32 	%r473, [%rd263+8];
	mul.wide.s32 	%rd268, %r473, 4;
	add.s64 	%rd269, %rd2, %rd268;
	st.global.u32 	[%rd269], %r470;
	add.s32 	%r474, %r991, 4;
	ld.global.u32 	%r475, [%rd263+12];
	mul.wide.s32 	%rd270, %r475, 4;
	add.s64 	%rd271, %rd2, %rd270;
	st.global.u32 	[%rd271], %r472;
	add.s32 	%r476, %r991, 5;
	ld.global.u32 	%r477, [%rd263+16];
	mul.wide.s32 	%rd272, %r477, 4;
	add.s64 	%rd273, %rd2, %rd272;
	st.global.u32 	[%rd273], %r474;
	add.s32 	%r478, %r991, 6;
	ld.global.u32 	%r479, [%rd263+20];
	mul.wide.s32 	%rd274, %r479, 4;
	add.s64 	%rd275, %rd2, %rd274;
	st.global.u32 	[%rd275], %r476;
	add.s32 	%r480, %r991, 7;
	ld.global.u32 	%r481, [%rd263+24];
	mul.wide.s32 	%rd276, %r481, 4;
	add.s64 	%rd277, %rd2, %rd276;
	st.global.u32 	[%rd277], %r478;
	add.s32 	%r482, %r991, 8;
	ld.global.u32 	%r483, [%rd263+28];
	mul.wide.s32 	%rd278, %r483, 4;
	add.s64 	%rd279, %rd2, %rd278;
	st.global.u32 	[%rd279], %r480;
	add.s32 	%r484, %r991, 9;
	ld.global.u32 	%r485, [%rd263+32];
	mul.wide.s32 	%rd280, %r485, 4;
	add.s64 	%rd281, %rd2, %rd280;
	st.global.u32 	[%rd281], %r482;
	add.s32 	%r486, %r991, 10;
	ld.global.u32 	%r487, [%rd263+36];
	mul.wide.s32 	%rd282, %r487, 4;
	add.s64 	%rd283, %rd2, %rd282;
	st.global.u32 	[%rd283], %r484;
	add.s32 	%r488, %r991, 11;
	ld.global.u32 	%r489, [%rd263+40];
	mul.wide.s32 	%rd284, %r489, 4;
	add.s64 	%rd285, %rd2, %rd284;
	st.global.u32 	[%rd285], %r486;
	add.s32 	%r490, %r991, 12;
	ld.global.u32 	%r491, [%rd263+44];
	mul.wide.s32 	%rd286, %r491, 4;
	add.s64 	%rd287, %rd2, %rd286;
	st.global.u32 	[%rd287], %r488;
	add.s32 	%r492, %r991, 13;
	ld.global.u32 	%r493, [%rd263+48];
	mul.wide.s32 	%rd288, %r493, 4;
	add.s64 	%rd289, %rd2, %rd288;
	st.global.u32 	[%rd289], %r490;
	add.s32 	%r494, %r991, 14;
	ld.global.u32 	%r495, [%rd263+52];
	mul.wide.s32 	%rd290, %r495, 4;
	add.s64 	%rd291, %rd2, %rd290;
	st.global.u32 	[%rd291], %r492;
	add.s32 	%r496, %r991, 15;
	ld.global.u32 	%r497, [%rd263+56];
	mul.wide.s32 	%rd292, %r497, 4;
	add.s64 	%rd293, %rd2, %rd292;
	st.global.u32 	[%rd293], %r494;
	add.s32 	%r991, %r991, 16;
	ld.global.u32 	%r498, [%rd263+60];
	mul.wide.s32 	%rd294, %r498, 4;
	add.s64 	%rd295, %rd2, %rd294;
	st.global.u32 	[%rd295], %r496;
	setp.ne.s32 	%p75, %r991, %r7;
	mov.u32 	%r993, %r7;
	@%p75 bra 	$L__BB0_99;
$L__BB0_100:
	@%p18 bra 	$L__BB0_110;
	setp.lt.u32 	%p77, %r4, 7;
	@%p77 bra 	$L__BB0_103;
	add.s32 	%r499, %r993, 1;
	mul.wide.u32 	%rd296, %r993, 4;
	add.s64 	%rd297, %rd1, %rd296;
	ld.global.u32 	%r500, [%rd297];
	mul.wide.s32 	%rd298, %r500, 4;
	add.s64 	%rd299, %rd2, %rd298;
	st.global.u32 	[%rd299], %r993;
	add.s32 	%r501, %r993, 2;
	ld.global.u32 	%r502, [%rd297+4];
	mul.wide.s32 	%rd300, %r502, 4;
	add.s64 	%rd301, %rd2, %rd300;
	st.global.u32 	[%rd301], %r499;
	add.s32 	%r503, %r993, 3;
	ld.global.u32 	%r504, [%rd297+8];
	mul.wide.s32 	%rd302, %r504, 4;
	add.s64 	%rd303, %rd2, %rd302;
	st.global.u32 	[%rd303], %r501;
	add.s32 	%r505, %r993, 4;
	ld.global.u32 	%r506, [%rd297+12];
	mul.wide.s32 	%rd304, %r506, 4;
	add.s64 	%rd305, %rd2, %rd304;
	st.global.u32 	[%rd305], %r503;
	add.s32 	%r507, %r993, 5;
	ld.global.u32 	%r508, [%rd297+16];
	mul.wide.s32 	%rd306, %r508, 4;
	add.s64 	%rd307, %rd2, %rd306;
	st.global.u32 	[%rd307], %r505;
	add.s32 	%r509, %r993, 6;
	ld.global.u32 	%r510, [%rd297+20];
	mul.wide.s32 	%rd308, %r510, 4;
	add.s64 	%rd309, %rd2, %rd308;
	st.global.u32 	[%rd309], %r507;
	add.s32 	%r511, %r993, 7;
	ld.global.u32 	%r512, [%rd297+24];
	mul.wide.s32 	%rd310, %r512, 4;
	add.s64 	%rd311, %rd2, %rd310;
	st.global.u32 	[%rd311], %r509;
	ld.global.u32 	%r513, [%rd297+28];
	mul.wide.s32 	%rd312, %r513, 4;
	add.s64 	%rd313, %rd2, %rd312;
	st.global.u32 	[%rd313], %r511;
	add.s32 	%r993, %r993, 8;
$L__BB0_103:
	setp.eq.s32 	%p78, %r5, 0;
	@%p78 bra 	$L__BB0_110;
	setp.lt.u32 	%p79, %r6, 3;
	@%p79 bra 	$L__BB0_106;
	add.s32 	%r514, %r993, 1;
	mul.wide.u32 	%rd314, %r993, 4;
	add.s64 	%rd315, %rd1, %rd314;
	ld.global.u32 	%r515, [%rd315];
	mul.wide.s32 	%rd316, %r515, 4;
	add.s64 	%rd317, %rd2, %rd316;
	st.global.u32 	[%rd317], %r993;
	add.s32 	%r516, %r993, 2;
	ld.global.u32 	%r517, [%rd315+4];
	mul.wide.s32 	%rd318, %r517, 4;
	add.s64 	%rd319, %rd2, %rd318;
	st.global.u32 	[%rd319], %r514;
	add.s32 	%r518, %r993, 3;
	ld.global.u32 	%r519, [%rd315+8];
	mul.wide.s32 	%rd320, %r519, 4;
	add.s64 	%rd321, %rd2, %rd320;
	st.global.u32 	[%rd321], %r516;
	ld.global.u32 	%r520, [%rd315+12];
	mul.wide.s32 	%rd322, %r520, 4;
	add.s64 	%rd323, %rd2, %rd322;
	st.global.u32 	[%rd323], %r518;
	add.s32 	%r993, %r993, 4;
$L__BB0_106:
	setp.eq.s32 	%p80, %r8, 0;
	@%p80 bra 	$L__BB0_110;
	setp.eq.s32 	%p81, %r8, 1;
	mul.wide.u32 	%rd324, %r993, 4;
	add.s64 	%rd28, %rd1, %rd324;
	ld.global.u32 	%r521, [%rd28];
	mul.wide.s32 	%rd325, %r521, 4;
	add.s64 	%rd326, %rd2, %rd325;
	st.global.u32 	[%rd326], %r993;
	@%p81 bra 	$L__BB0_110;
	setp.eq.s32 	%p82, %r8, 2;
	add.s32 	%r522, %r993, 1;
	ld.global.u32 	%r523, [%rd28+4];
	mul.wide.s32 	%rd327, %r523, 4;
	add.s64 	%rd328, %rd2, %rd327;
	st.global.u32 	[%rd328], %r522;
	@%p82 bra 	$L__BB0_110;
	add.s32 	%r524, %r993, 2;
	ld.global.u32 	%r525, [%rd28+8];
	mul.wide.s32 	%rd329, %r525, 4;
	add.s64 	%rd330, %rd2, %rd329;
	st.global.u32 	[%rd330], %r524;
$L__BB0_110:
	mov.b32 	%r995, 0;
	bra.uni 	$L__BB0_112;
$L__BB0_111:
	add.s32 	%r995, %r995, 1;
	setp.eq.s32 	%p89, %r995, %r189;
	mov.b64 	%rd611, 8;
	mov.pred 	%p186, 0;
	mov.pred 	%p185, -1;
	@%p89 bra 	$L__BB0_114;
$L__BB0_112:
	mul.wide.u32 	%rd331, %r995, 4;
	add.s64 	%rd332, %rd6, %rd331;
	ld.global.u32 	%r527, [%rd332];
	add.s64 	%rd333, %rd2, %rd331;
	ld.global.u32 	%r528, [%rd333];
	sub.s32 	%r96, %r527, %r528;
	setp.eq.s32 	%p83, %r96, 0;
	@%p83 bra 	$L__BB0_111;
	setp.gt.s32 	%p86, %r96, 0;
	mov.b64 	%rd611, 8;
	mov.pred 	%p186, 0;
	mov.pred 	%p185, -1;
	mov.u32 	%r1044, %r10;
	@%p86 bra 	$L__BB0_243;
$L__BB0_114:
	setp.lt.s32 	%p95, %r189, 1;
	@%p95 bra 	$L__BB0_145;
	setp.lt.u32 	%p96, %r1, 15;
	mov.b32 	%r997, 0;
	@%p96 bra 	$L__BB0_118;
	mov.b32 	%r999, 0;
$L__BB0_117:
	.pragma "nounroll";
	mul.wide.u32 	%rd338, %r999, 4;
	add.s64 	%rd339, %rd6, %rd338;
	ld.global.u32 	%r531, [%rd339];
	add.s64 	%rd340, %rd2, %rd338;
	st.global.u32 	[%rd340], %r531;
	ld.global.u32 	%r532, [%rd339+4];
	st.global.u32 	[%rd340+4], %r532;
	ld.global.u32 	%r533, [%rd339+8];
	st.global.u32 	[%rd340+8], %r533;
	ld.global.u32 	%r534, [%rd339+12];
	st.global.u32 	[%rd340+12], %r534;
	ld.global.u32 	%r535, [%rd339+16];
	st.global.u32 	[%rd340+16], %r535;
	ld.global.u32 	%r536, [%rd339+20];
	st.global.u32 	[%rd340+20], %r536;
	ld.global.u32 	%r537, [%rd339+24];
	st.global.u32 	[%rd340+24], %r537;
	ld.global.u32 	%r538, [%rd339+28];
	st.global.u32 	[%rd340+28], %r538;
	ld.global.u32 	%r539, [%rd339+32];
	st.global.u32 	[%rd340+32], %r539;
	ld.global.u32 	%r540, [%rd339+36];
	st.global.u32 	[%rd340+36], %r540;
	ld.global.u32 	%r541, [%rd339+40];
	st.global.u32 	[%rd340+40], %r541;
	ld.global.u32 	%r542, [%rd339+44];
	st.global.u32 	[%rd340+44], %r542;
	ld.global.u32 	%r543, [%rd339+48];
	st.global.u32 	[%rd340+48], %r543;
	ld.global.u32 	%r544, [%rd339+52];
	st.global.u32 	[%rd340+52], %r544;
	ld.global.u32 	%r545, [%rd339+56];
	st.global.u32 	[%rd340+56], %r545;
	ld.global.u32 	%r546, [%rd339+60];
	st.global.u32 	[%rd340+60], %r546;
	add.s32 	%r999, %r999, 16;
	setp.eq.s32 	%p97, %r999, %r7;
	mov.u32 	%r997, %r7;
	@%p97 bra 	$L__BB0_118;
	bra.uni 	$L__BB0_117;
$L__BB0_118:
	setp.eq.s32 	%p98, %r3, 0;
	@%p98 bra 	$L__BB0_128;
	setp.lt.u32 	%p99, %r4, 7;
	@%p99 bra 	$L__BB0_121;
	mul.wide.u32 	%rd341, %r997, 4;
	add.s64 	%rd342, %rd6, %rd341;
	ld.global.u32 	%r547, [%rd342];
	add.s64 	%rd343, %rd2, %rd341;
	st.global.u32 	[%rd343], %r547;
	ld.global.u32 	%r548, [%rd342+4];
	st.global.u32 	[%rd343+4], %r548;
	ld.global.u32 	%r549, [%rd342+8];
	st.global.u32 	[%rd343+8], %r549;
	ld.global.u32 	%r550, [%rd342+12];
	st.global.u32 	[%rd343+12], %r550;
	ld.global.u32 	%r551, [%rd342+16];
	st.global.u32 	[%rd343+16], %r551;
	ld.global.u32 	%r552, [%rd342+20];
	st.global.u32 	[%rd343+20], %r552;
	ld.global.u32 	%r553, [%rd342+24];
	st.global.u32 	[%rd343+24], %r553;
	ld.global.u32 	%r554, [%rd342+28];
	st.global.u32 	[%rd343+28], %r554;
	add.s32 	%r997, %r997, 8;
$L__BB0_121:
	setp.eq.s32 	%p100, %r5, 0;
	@%p100 bra 	$L__BB0_128;
	setp.lt.u32 	%p101, %r6, 3;
	@%p101 bra 	$L__BB0_124;
	mul.wide.u32 	%rd344, %r997, 4;
	add.s64 	%rd345, %rd6, %rd344;
	ld.global.u32 	%r555, [%rd345];
	add.s64 	%rd346, %rd2, %rd344;
	st.global.u32 	[%rd346], %r555;
	ld.global.u32 	%r556, [%rd345+4];
	st.global.u32 	[%rd346+4], %r556;
	ld.global.u32 	%r557, [%rd345+8];
	st.global.u32 	[%rd346+8], %r557;
	ld.global.u32 	%r558, [%rd345+12];
	st.global.u32 	[%rd346+12], %r558;
	add.s32 	%r997, %r997, 4;
$L__BB0_124:
	setp.eq.s32 	%p102, %r8, 0;
	@%p102 bra 	$L__BB0_128;
	setp.eq.s32 	%p103, %r8, 1;
	mul.wide.u32 	%rd347, %r997, 4;
	add.s64 	%rd30, %rd6, %rd347;
	ld.global.u32 	%r559, [%rd30];
	add.s64 	%rd31, %rd2, %rd347;
	st.global.u32 	[%rd31], %r559;
	@%p103 bra 	$L__BB0_128;
	setp.eq.s32 	%p104, %r8, 2;
	ld.global.u32 	%r560, [%rd30+4];
	st.global.u32 	[%rd31+4], %r560;
	@%p104 bra 	$L__BB0_128;
	ld.global.u32 	%r561, [%rd30+8];
	st.global.u32 	[%rd31+8], %r561;
$L__BB0_128:
	mov.b32 	%r1001, 0;
	@%p96 bra 	$L__BB0_131;
	mov.b32 	%r1003, 0;
$L__BB0_130:
	.pragma "nounroll";
	mul.wide.u32 	%rd348, %r1003, 4;
	add.s64 	%rd349, %rd2, %rd348;
	ld.global.u32 	%r564, [%rd349];
	not.b32 	%r565, %r564;
	add.s32 	%r566, %r189, %r565;
	st.global.u32 	[%rd349], %r566;
	ld.global.u32 	%r567, [%rd349+4];
	not.b32 	%r568, %r567;
	add.s32 	%r569, %r189, %r568;
	st.global.u32 	[%rd349+4], %r569;
	ld.global.u32 	%r570, [%rd349+8];
	not.b32 	%r571, %r570;
	add.s32 	%r572, %r189, %r571;
	st.global.u32 	[%rd349+8], %r572;
	ld.global.u32 	%r573, [%rd349+12];
	not.b32 	%r574, %r573;
	add.s32 	%r575, %r189, %r574;
	st.global.u32 	[%rd349+12], %r575;
	ld.global.u32 	%r576, [%rd349+16];
	not.b32 	%r577, %r576;
	add.s32 	%r578, %r189, %r577;
	st.global.u32 	[%rd349+16], %r578;
	ld.global.u32 	%r579, [%rd349+20];
	not.b32 	%r580, %r579;
	add.s32 	%r581, %r189, %r580;
	st.global.u32 	[%rd349+20], %r581;
	ld.global.u32 	%r582, [%rd349+24];
	not.b32 	%r583, %r582;
	add.s32 	%r584, %r189, %r583;
	st.global.u32 	[%rd349+24], %r584;
	ld.global.u32 	%r585, [%rd349+28];
	not.b32 	%r586, %r585;
	add.s32 	%r587, %r189, %r586;
	st.global.u32 	[%rd349+28], %r587;
	ld.global.u32 	%r588, [%rd349+32];
	not.b32 	%r589, %r588;
	add.s32 	%r590, %r189, %r589;
	st.global.u32 	[%rd349+32], %r590;
	ld.global.u32 	%r591, [%rd349+36];
	not.b32 	%r592, %r591;
	add.s32 	%r593, %r189, %r592;
	st.global.u32 	[%rd349+36], %r593;
	ld.global.u32 	%r594, [%rd349+40];
	not.b32 	%r595, %r594;
	add.s32 	%r596, %r189, %r595;
	st.global.u32 	[%rd349+40], %r596;
	ld.global.u32 	%r597, [%rd349+44];
	not.b32 	%r598, %r597;
	add.s32 	%r599, %r189, %r598;
	st.global.u32 	[%rd349+44], %r599;
	ld.global.u32 	%r600, [%rd349+48];
	not.b32 	%r601, %r600;
	add.s32 	%r602, %r189, %r601;
	st.global.u32 	[%rd349+48], %r602;
	ld.global.u32 	%r603, [%rd349+52];
	not.b32 	%r604, %r603;
	add.s32 	%r605, %r189, %r604;
	st.global.u32 	[%rd349+52], %r605;
	ld.global.u32 	%r606, [%rd349+56];
	not.b32 	%r607, %r606;
	add.s32 	%r608, %r189, %r607;
	st.global.u32 	[%rd349+56], %r608;
	ld.global.u32 	%r609, [%rd349+60];
	not.b32 	%r610, %r609;
	add.s32 	%r611, %r189, %r610;
	st.global.u32 	[%rd349+60], %r611;
	add.s32 	%r1003, %r1003, 16;
	setp.eq.s32 	%p106, %r1003, %r7;
	mov.u32 	%r1001, %r7;
	@%p106 bra 	$L__BB0_131;
	bra.uni 	$L__BB0_130;
$L__BB0_131:
	@%p98 bra 	$L__BB0_141;
	setp.lt.u32 	%p108, %r4, 7;
	@%p108 bra 	$L__BB0_134;
	mul.wide.u32 	%rd350, %r1001, 4;
	add.s64 	%rd351, %rd2, %rd350;
	ld.global.u32 	%r612, [%rd351];
	not.b32 	%r613, %r612;
	add.s32 	%r614, %r189, %r613;
	st.global.u32 	[%rd351], %r614;
	ld.global.u32 	%r615, [%rd351+4];
	not.b32 	%r616, %r615;
	add.s32 	%r617, %r189, %r616;
	st.global.u32 	[%rd351+4], %r617;
	ld.global.u32 	%r618, [%rd351+8];
	not.b32 	%r619, %r618;
	add.s32 	%r620, %r189, %r619;
	st.global.u32 	[%rd351+8], %r620;
	ld.global.u32 	%r621, [%rd351+12];
	not.b32 	%r622, %r621;
	add.s32 	%r623, %r189, %r622;
	st.global.u32 	[%rd351+12], %r623;
	ld.global.u32 	%r624, [%rd351+16];
	not.b32 	%r625, %r624;
	add.s32 	%r626, %r189, %r625;
	st.global.u32 	[%rd351+16], %r626;
	ld.global.u32 	%r627, [%rd351+20];
	not.b32 	%r628, %r627;
	add.s32 	%r629, %r189, %r628;
	st.global.u32 	[%rd351+20], %r629;
	ld.global.u32 	%r630, [%rd351+24];
	not.b32 	%r631, %r630;
	add.s32 	%r632, %r189, %r631;
	st.global.u32 	[%rd351+24], %r632;
	ld.global.u32 	%r633, [%rd351+28];
	not.b32 	%r634, %r633;
	add.s32 	%r635, %r189, %r634;
	st.global.u32 	[%rd351+28], %r635;
	add.s32 	%r1001, %r1001, 8;
$L__BB0_134:
	setp.eq.s32 	%p109, %r5, 0;
	@%p109 bra 	$L__BB0_141;
	setp.lt.u32 	%p110, %r6, 3;
	@%p110 bra 	$L__BB0_137;
	mul.wide.u32 	%rd352, %r1001, 4;
	add.s64 	%rd353, %rd2, %rd352;
	ld.global.u32 	%r636, [%rd353];
	not.b32 	%r637, %r636;
	add.s32 	%r638, %r189, %r637;
	st.global.u32 	[%rd353], %r638;
	ld.global.u32 	%r639, [%rd353+4];
	not.b32 	%r640, %r639;
	add.s32 	%r641, %r189, %r640;
	st.global.u32 	[%rd353+4], %r641;
	ld.global.u32 	%r642, [%rd353+8];
	not.b32 	%r643, %r642;
	add.s32 	%r644, %r189, %r643;
	st.global.u32 	[%rd353+8], %r644;
	ld.global.u32 	%r645, [%rd353+12];
	not.b32 	%r646, %r645;
	add.s32 	%r647, %r189, %r646;
	st.global.u32 	[%rd353+12], %r647;
	add.s32 	%r1001, %r1001, 4;
$L__BB0_137:
	setp.eq.s32 	%p111, %r8, 0;
	@%p111 bra 	$L__BB0_141;
	setp.eq.s32 	%p112, %r8, 1;
	mul.wide.u32 	%rd354, %r1001, 4;
	add.s64 	%rd32, %rd2, %rd354;
	ld.global.u32 	%r648, [%rd32];
	not.b32 	%r649, %r648;
	add.s32 	%r650, %r189, %r649;
	st.global.u32 	[%rd32], %r650;
	@%p112 bra 	$L__BB0_141;
	setp.eq.s32 	%p113, %r8, 2;
	ld.global.u32 	%r651, [%rd32+4];
	not.b32 	%r652, %r651;
	add.s32 	%r653, %r189, %r652;
	st.global.u32 	[%rd32+4], %r653;
	@%p113 bra 	$L__BB0_141;
	ld.global.u32 	%r654, [%rd32+8];
	not.b32 	%r655, %r654;
	add.s32 	%r656, %r189, %r655;
	st.global.u32 	[%rd32+8], %r656;
$L__BB0_141:
	mov.b32 	%r1004, 0;
	bra.uni 	$L__BB0_143;
$L__BB0_142:
	add.s32 	%r1004, %r1004, 1;
	setp.eq.s32 	%p116, %r1004, %r189;
	@%p116 bra 	$L__BB0_145;
$L__BB0_143:
	mul.wide.u32 	%rd355, %r1004, 4;
	add.s64 	%rd356, %rd6, %rd355;
	ld.global.u32 	%r658, [%rd356];
	add.s64 	%rd357, %rd2, %rd355;
	ld.global.u32 	%r659, [%rd357];
	sub.s32 	%r113, %r658, %r659;
	setp.eq.s32 	%p114, %r113, 0;
	@%p114 bra 	$L__BB0_142;
	setp.gt.s32 	%p115, %r113, 0;
	mov.u32 	%r1044, %r10;
	@%p115 bra 	$L__BB0_243;
$L__BB0_145:
	not.pred 	%p117, %p185;
	@%p117 bra 	$L__BB0_238;
	@%p95 bra 	$L__BB0_177;
	setp.lt.u32 	%p119, %r1, 15;
	mov.b32 	%r1006, 0;
	@%p119 bra 	$L__BB0_150;
	mov.b32 	%r1008, 0;
$L__BB0_149:
	.pragma "nounroll";
	mul.wide.u32 	%rd358, %r1008, 4;
	add.s64 	%rd359, %rd2, %rd358;
	ld.global.u32 	%r662, [%rd359];
	add.s64 	%rd360, %rd1, %rd358;
	st.global.u32 	[%rd360], %r662;
	ld.global.u32 	%r663, [%rd359+4];
	st.global.u32 	[%rd360+4], %r663;
	ld.global.u32 	%r664, [%rd359+8];
	st.global.u32 	[%rd360+8], %r664;
	ld.global.u32 	%r665, [%rd359+12];
	st.global.u32 	[%rd360+12], %r665;
	ld.global.u32 	%r666, [%rd359+16];
	st.global.u32 	[%rd360+16], %r666;
	ld.global.u32 	%r667, [%rd359+20];
	st.global.u32 	[%rd360+20], %r667;
	ld.global.u32 	%r668, [%rd359+24];
	st.global.u32 	[%rd360+24], %r668;
	ld.global.u32 	%r669, [%rd359+28];
	st.global.u32 	[%rd360+28], %r669;
	ld.global.u32 	%r670, [%rd359+32];
	st.global.u32 	[%rd360+32], %r670;
	ld.global.u32 	%r671, [%rd359+36];
	st.global.u32 	[%rd360+36], %r671;
	ld.global.u32 	%r672, [%rd359+40];
	st.global.u32 	[%rd360+40], %r672;
	ld.global.u32 	%r673, [%rd359+44];
	st.global.u32 	[%rd360+44], %r673;
	ld.global.u32 	%r674, [%rd359+48];
	st.global.u32 	[%rd360+48], %r674;
	ld.global.u32 	%r675, [%rd359+52];
	st.global.u32 	[%rd360+52], %r675;
	ld.global.u32 	%r676, [%rd359+56];
	st.global.u32 	[%rd360+56], %r676;
	ld.global.u32 	%r677, [%rd359+60];
	add.s32 	%r1008, %r1008, 16;
	st.global.u32 	[%rd360+60], %r677;
	setp.eq.s32 	%p120, %r1008, %r7;
	mov.u32 	%r1006, %r7;
	@%p120 bra 	$L__BB0_150;
	bra.uni 	$L__BB0_149;
$L__BB0_150:
	setp.eq.s32 	%p121, %r3, 0;
	@%p121 bra 	$L__BB0_160;
	setp.lt.u32 	%p122, %r4, 7;
	@%p122 bra 	$L__BB0_153;
	mul.wide.u32 	%rd361, %r1006, 4;
	add.s64 	%rd362, %rd2, %rd361;
	ld.global.u32 	%r678, [%rd362];
	add.s64 	%rd363, %rd1, %rd361;
	st.global.u32 	[%rd363], %r678;
	ld.global.u32 	%r679, [%rd362+4];
	st.global.u32 	[%rd363+4], %r679;
	ld.global.u32 	%r680, [%rd362+8];
	st.global.u32 	[%rd363+8], %r680;
	ld.global.u32 	%r681, [%rd362+12];
	st.global.u32 	[%rd363+12], %r681;
	ld.global.u32 	%r682, [%rd362+16];
	st.global.u32 	[%rd363+16], %r682;
	ld.global.u32 	%r683, [%rd362+20];
	st.global.u32 	[%rd363+20], %r683;
	ld.global.u32 	%r684, [%rd362+24];
	st.global.u32 	[%rd363+24], %r684;
	ld.global.u32 	%r685, [%rd362+28];
	st.global.u32 	[%rd363+28], %r685;
	add.s32 	%r1006, %r1006, 8;
$L__BB0_153:
	setp.eq.s32 	%p123, %r5, 0;
	@%p123 bra 	$L__BB0_160;
	setp.lt.u32 	%p124, %r6, 3;
	@%p124 bra 	$L__BB0_156;
	mul.wide.u32 	%rd364, %r1006, 4;
	add.s64 	%rd365, %rd2, %rd364;
	ld.global.u32 	%r686, [%rd365];
	add.s64 	%rd366, %rd1, %rd364;
	st.global.u32 	[%rd366], %r686;
	ld.global.u32 	%r687, [%rd365+4];
	st.global.u32 	[%rd366+4], %r687;
	ld.global.u32 	%r688, [%rd365+8];
	st.global.u32 	[%rd366+8], %r688;
	ld.global.u32 	%r689, [%rd365+12];
	st.global.u32 	[%rd366+12], %r689;
	add.s32 	%r1006, %r1006, 4;
$L__BB0_156:
	setp.eq.s32 	%p125, %r8, 0;
	@%p125 bra 	$L__BB0_160;
	setp.eq.s32 	%p126, %r8, 1;
	mul.wide.u32 	%rd367, %r1006, 4;
	add.s64 	%rd33, %rd2, %rd367;
	ld.global.u32 	%r690, [%rd33];
	add.s64 	%rd34, %rd1, %rd367;
	st.global.u32 	[%rd34], %r690;
	@%p126 bra 	$L__BB0_160;
	setp.eq.s32 	%p127, %r8, 2;
	ld.global.u32 	%r691, [%rd33+4];
	st.global.u32 	[%rd34+4], %r691;
	@%p127 bra 	$L__BB0_160;
	ld.global.u32 	%r692, [%rd33+8];
	st.global.u32 	[%rd34+8], %r692;
$L__BB0_160:
	mov.b32 	%r1011, 0;
	mov.u32 	%r1016, %r189;
	@%p119 bra 	$L__BB0_163;
	mov.b32 	%r1015, 0;
	mov.u32 	%r1016, %r189;
$L__BB0_162:
	.pragma "nounroll";
	add.s32 	%r695, %r1016, -1;
	mul.wide.u32 	%rd368, %r1015, 4;
	add.s64 	%rd369, %rd1, %rd368;
	ld.global.u32 	%r696, [%rd369];
	mul.wide.s32 	%rd370, %r696, 4;
	add.s64 	%rd371, %rd2, %rd370;
	st.global.u32 	[%rd371], %r695;
	add.s32 	%r697, %r1016, -2;
	ld.global.u32 	%r698, [%rd369+4];
	mul.wide.s32 	%rd372, %r698, 4;
	add.s64 	%rd373, %rd2, %rd372;
	st.global.u32 	[%rd373], %r697;
	add.s32 	%r699, %r1016, -3;
	ld.global.u32 	%r700, [%rd369+8];
	mul.wide.s32 	%rd374, %r700, 4;
	add.s64 	%rd375, %rd2, %rd374;
	st.global.u32 	[%rd375], %r699;
	add.s32 	%r701, %r1016, -4;
	ld.global.u32 	%r702, [%rd369+12];
	mul.wide.s32 	%rd376, %r702, 4;
	add.s64 	%rd377, %rd2, %rd376;
	st.global.u32 	[%rd377], %r701;
	add.s32 	%r703, %r1016, -5;
	ld.global.u32 	%r704, [%rd369+16];
	mul.wide.s32 	%rd378, %r704, 4;
	add.s64 	%rd379, %rd2, %rd378;
	st.global.u32 	[%rd379], %r703;
	add.s32 	%r705, %r1016, -6;
	ld.global.u32 	%r706, [%rd369+20];
	mul.wide.s32 	%rd380, %r706, 4;
	add.s64 	%rd381, %rd2, %rd380;
	st.global.u32 	[%rd381], %r705;
	add.s32 	%r707, %r1016, -7;
	ld.global.u32 	%r708, [%rd369+24];
	mul.wide.s32 	%rd382, %r708, 4;
	add.s64 	%rd383, %rd2, %rd382;
	st.global.u32 	[%rd383], %r707;
	add.s32 	%r709, %r1016, -8;
	ld.global.u32 	%r710, [%rd369+28];
	mul.wide.s32 	%rd384, %r710, 4;
	add.s64 	%rd385, %rd2, %rd384;
	st.global.u32 	[%rd385], %r709;
	add.s32 	%r711, %r1016, -9;
	ld.global.u32 	%r712, [%rd369+32];
	mul.wide.s32 	%rd386, %r712, 4;
	add.s64 	%rd387, %rd2, %rd386;
	st.global.u32 	[%rd387], %r711;
	add.s32 	%r713, %r1016, -10;
	ld.global.u32 	%r714, [%rd369+36];
	mul.wide.s32 	%rd388, %r714, 4;
	add.s64 	%rd389, %rd2, %rd388;
	st.global.u32 	[%rd389], %r713;
	add.s32 	%r715, %r1016, -11;
	ld.global.u32 	%r716, [%rd369+40];
	mul.wide.s32 	%rd390, %r716, 4;
	add.s64 	%rd391, %rd2, %rd390;
	st.global.u32 	[%rd391], %r715;
	add.s32 	%r717, %r1016, -12;
	ld.global.u32 	%r718, [%rd369+44];
	mul.wide.s32 	%rd392, %r718, 4;
	add.s64 	%rd393, %rd2, %rd392;
	st.global.u32 	[%rd393], %r717;
	add.s32 	%r719, %r1016, -13;
	ld.global.u32 	%r720, [%rd369+48];
	mul.wide.s32 	%rd394, %r720, 4;
	add.s64 	%rd395, %rd2, %rd394;
	st.global.u32 	[%rd395], %r719;
	add.s32 	%r721, %r1016, -14;
	ld.global.u32 	%r722, [%rd369+52];
	mul.wide.s32 	%rd396, %r722, 4;
	add.s64 	%rd397, %rd2, %rd396;
	st.global.u32 	[%rd397], %r721;
	add.s32 	%r723, %r1016, -15;
	ld.global.u32 	%r724, [%rd369+56];
	mul.wide.s32 	%rd398, %r724, 4;
	add.s64 	%rd399, %rd2, %rd398;
	st.global.u32 	[%rd399], %r723;
	add.s32 	%r1016, %r1016, -16;
	add.s32 	%r1015, %r1015, 16;
	ld.global.u32 	%r725, [%rd369+60];
	mul.wide.s32 	%rd400, %r725, 4;
	add.s64 	%rd401, %rd2, %rd400;
	st.global.u32 	[%rd401], %r1016;
	setp.eq.s32 	%p129, %r1015, %r7;
	mov.u32 	%r1011, %r7;
	@%p129 bra 	$L__BB0_163;
	bra.uni 	$L__BB0_162;
$L__BB0_163:
	@%p121 bra 	$L__BB0_173;
	setp.lt.u32 	%p131, %r4, 7;
	@%p131 bra 	$L__BB0_166;
	add.s32 	%r726, %r1016, -1;
	mul.wide.u32 	%rd402, %r1011, 4;
	add.s64 	%rd403, %rd1, %rd402;
	ld.global.u32 	%r727, [%rd403];
	mul.wide.s32 	%rd404, %r727, 4;
	add.s64 	%rd405, %rd2, %rd404;
	st.global.u32 	[%rd405], %r726;
	add.s32 	%r728, %r1016, -2;
	ld.global.u32 	%r729, [%rd403+4];
	mul.wide.s32 	%rd406, %r729, 4;
	add.s64 	%rd407, %rd2, %rd406;
	st.global.u32 	[%rd407], %r728;
	add.s32 	%r730, %r1016, -3;
	ld.global.u32 	%r731, [%rd403+8];
	mul.wide.s32 	%rd408, %r731, 4;
	add.s64 	%rd409, %rd2, %rd408;
	st.global.u32 	[%rd409], %r730;
	add.s32 	%r732, %r1016, -4;
	ld.global.u32 	%r733, [%rd403+12];
	mul.wide.s32 	%rd410, %r733, 4;
	add.s64 	%rd411, %rd2, %rd410;
	st.global.u32 	[%rd411], %r732;
	add.s32 	%r734, %r1016, -5;
	ld.global.u32 	%r735, [%rd403+16];
	mul.wide.s32 	%rd412, %r735, 4;
	add.s64 	%rd413, %rd2, %rd412;
	st.global.u32 	[%rd413], %r734;
	add.s32 	%r736, %r1016, -6;
	ld.global.u32 	%r737, [%rd403+20];
	mul.wide.s32 	%rd414, %r737, 4;
	add.s64 	%rd415, %rd2, %rd414;
	st.global.u32 	[%rd415], %r736;
	add.s32 	%r738, %r1016, -7;
	ld.global.u32 	%r739, [%rd403+24];
	mul.wide.s32 	%rd416, %r739, 4;
	add.s64 	%rd417, %rd2, %rd416;
	st.global.u32 	[%rd417], %r738;
	add.s32 	%r1016, %r1016, -8;
	ld.global.u32 	%r740, [%rd403+28];
	mul.wide.s32 	%rd418, %r740, 4;
	add.s64 	%rd419, %rd2, %rd418;
	st.global.u32 	[%rd419], %r1016;
	add.s32 	%r1011, %r1011, 8;
$L__BB0_166:
	setp.eq.s32 	%p132, %r5, 0;
	@%p132 bra 	$L__BB0_173;
	setp.lt.u32 	%p133, %r6, 3;
	@%p133 bra 	$L__BB0_169;
	add.s32 	%r741, %r1016, -1;
	mul.wide.u32 	%rd420, %r1011, 4;
	add.s64 	%rd421, %rd1, %rd420;
	ld.global.u32 	%r742, [%rd421];
	mul.wide.s32 	%rd422, %r742, 4;
	add.s64 	%rd423, %rd2, %rd422;
	st.global.u32 	[%rd423], %r741;
	add.s32 	%r743, %r1016, -2;
	ld.global.u32 	%r744, [%rd421+4];
	mul.wide.s32 	%rd424, %r744, 4;
	add.s64 	%rd425, %rd2, %rd424;
	st.global.u32 	[%rd425], %r743;
	add.s32 	%r745, %r1016, -3;
	ld.global.u32 	%r746, [%rd421+8];
	mul.wide.s32 	%rd426, %r746, 4;
	add.s64 	%rd427, %rd2, %rd426;
	st.global.u32 	[%rd427], %r745;
	add.s32 	%r1016, %r1016, -4;
	ld.global.u32 	%r747, [%rd421+12];
	mul.wide.s32 	%rd428, %r747, 4;
	add.s64 	%rd429, %rd2, %rd428;
	st.global.u32 	[%rd429], %r1016;
	add.s32 	%r1011, %r1011, 4;
$L__BB0_169:
	setp.eq.s32 	%p134, %r8, 0;
	@%p134 bra 	$L__BB0_173;
	setp.eq.s32 	%p135, %r8, 1;
	add.s32 	%r748, %r1016, -1;
	mul.wide.u32 	%rd430, %r1011, 4;
	add.s64 	%rd35, %rd1, %rd430;
	ld.global.u32 	%r749, [%rd35];
	mul.wide.s32 	%rd431, %r749, 4;
	add.s64 	%rd432, %rd2, %rd431;
	st.global.u32 	[%rd432], %r748;
	@%p135 bra 	$L__BB0_173;
	setp.eq.s32 	%p136, %r8, 2;
	add.s32 	%r750, %r1016, -2;
	ld.global.u32 	%r751, [%rd35+4];
	mul.wide.s32 	%rd433, %r751, 4;
	add.s64 	%rd434, %rd2, %rd433;
	st.global.u32 	[%rd434], %r750;
	@%p136 bra 	$L__BB0_173;
	add.s32 	%r752, %r1016, -3;
	ld.global.u32 	%r753, [%rd35+8];
	mul.wide.s32 	%rd435, %r753, 4;
	add.s64 	%rd436, %rd2, %rd435;
	st.global.u32 	[%rd436], %r752;
$L__BB0_173:
	mov.b32 	%r1017, 0;
	bra.uni 	$L__BB0_175;
$L__BB0_174:
	add.s32 	%r1017, %r1017, 1;
	setp.eq.s32 	%p139, %r1017, %r189;
	@%p139 bra 	$L__BB0_177;
$L__BB0_175:
	mul.wide.u32 	%rd437, %r1017, 4;
	add.s64 	%rd438, %rd6, %rd437;
	ld.global.u32 	%r755, [%rd438];
	add.s64 	%rd439, %rd2, %rd437;
	ld.global.u32 	%r756, [%rd439];
	sub.s32 	%r137, %r755, %r756;
	setp.eq.s32 	%p137, %r137, 0;
	@%p137 bra 	$L__BB0_174;
	setp.gt.s32 	%p138, %r137, 0;
	mov.u32 	%r1044, %r10;
	@%p138 bra 	$L__BB0_243;
$L__BB0_177:
	or.pred  	%p141, %p186, %p95;
	@%p141 bra 	$L__BB0_238;
	setp.lt.u32 	%p142, %r1, 15;
	mov.b32 	%r1019, 0;
	@%p142 bra 	$L__BB0_181;
	mov.b32 	%r1021, 0;
$L__BB0_180:
	.pragma "nounroll";
	mul.wide.u32 	%rd440, %r1021, 4;
	add.s64 	%rd441, %rd2, %rd440;
	ld.global.u32 	%r759, [%rd441];
	add.s64 	%rd442, %rd1, %rd440;
	st.global.u32 	[%rd442], %r759;
	ld.global.u32 	%r760, [%rd441+4];
	st.global.u32 	[%rd442+4], %r760;
	ld.global.u32 	%r761, [%rd441+8];
	st.global.u32 	[%rd442+8], %r761;
	ld.global.u32 	%r762, [%rd441+12];
	st.global.u32 	[%rd442+12], %r762;
	ld.global.u32 	%r763, [%rd441+16];
	st.global.u32 	[%rd442+16], %r763;
	ld.global.u32 	%r764, [%rd441+20];
	st.global.u32 	[%rd442+20], %r764;
	ld.global.u32 	%r765, [%rd441+24];
	st.global.u32 	[%rd442+24], %r765;
	ld.global.u32 	%r766, [%rd441+28];
	st.global.u32 	[%rd442+28], %r766;
	ld.global.u32 	%r767, [%rd441+32];
	st.global.u32 	[%rd442+32], %r767;
	ld.global.u32 	%r768, [%rd441+36];
	st.global.u32 	[%rd442+36], %r768;
	ld.global.u32 	%r769, [%rd441+40];
	st.global.u32 	[%rd442+40], %r769;
	ld.global.u32 	%r770, [%rd441+44];
	st.global.u32 	[%rd442+44], %r770;
	ld.global.u32 	%r771, [%rd441+48];
	st.global.u32 	[%rd442+48], %r771;
	ld.global.u32 	%r772, [%rd441+52];
	st.global.u32 	[%rd442+52], %r772;
	ld.global.u32 	%r773, [%rd441+56];
	st.global.u32 	[%rd442+56], %r773;
	ld.global.u32 	%r774, [%rd441+60];
	add.s32 	%r1021, %r1021, 16;
	st.global.u32 	[%rd442+60], %r774;
	setp.eq.s32 	%p143, %r1021, %r7;
	mov.u32 	%r1019, %r7;
	@%p143 bra 	$L__BB0_181;
	bra.uni 	$L__BB0_180;
$L__BB0_181:
	setp.eq.s32 	%p144, %r3, 0;
	@%p144 bra 	$L__BB0_191;
	setp.lt.u32 	%p145, %r4, 7;
	@%p145 bra 	$L__BB0_184;
	mul.wide.u32 	%rd443, %r1019, 4;
	add.s64 	%rd444, %rd2, %rd443;
	ld.global.u32 	%r775, [%rd444];
	add.s64 	%rd445, %rd1, %rd443;
	st.global.u32 	[%rd445], %r775;
	ld.global.u32 	%r776, [%rd444+4];
	st.global.u32 	[%rd445+4], %r776;
	ld.global.u32 	%r777, [%rd444+8];
	st.global.u32 	[%rd445+8], %r777;
	ld.global.u32 	%r778, [%rd444+12];
	st.global.u32 	[%rd445+12], %r778;
	ld.global.u32 	%r779, [%rd444+16];
	st.global.u32 	[%rd445+16], %r779;
	ld.global.u32 	%r780, [%rd444+20];
	st.global.u32 	[%rd445+20], %r780;
	ld.global.u32 	%r781, [%rd444+24];
	st.global.u32 	[%rd445+24], %r781;
	ld.global.u32 	%r782, [%rd444+28];
	st.global.u32 	[%rd445+28], %r782;
	add.s32 	%r1019, %r1019, 8;
$L__BB0_184:
	setp.eq.s32 	%p146, %r5, 0;
	@%p146 bra 	$L__BB0_191;
	setp.lt.u32 	%p147, %r6, 3;
	@%p147 bra 	$L__BB0_187;
	mul.wide.u32 	%rd446, %r1019, 4;
	add.s64 	%rd447, %rd2, %rd446;
	ld.global.u32 	%r783, [%rd447];
	add.s64 	%rd448, %rd1, %rd446;
	st.global.u32 	[%rd448], %r783;
	ld.global.u32 	%r784, [%rd447+4];
	st.global.u32 	[%rd448+4], %r784;
	ld.global.u32 	%r785, [%rd447+8];
	st.global.u32 	[%rd448+8], %r785;
	ld.global.u32 	%r786, [%rd447+12];
	st.global.u32 	[%rd448+12], %r786;
	add.s32 	%r1019, %r1019, 4;
$L__BB0_187:
	setp.eq.s32 	%p148, %r8, 0;
	@%p148 bra 	$L__BB0_191;
	setp.eq.s32 	%p149, %r8, 1;
	mul.wide.u32 	%rd449, %r1019, 4;
	add.s64 	%rd36, %rd2, %rd449;
	ld.global.u32 	%r787, [%rd36];
	add.s64 	%rd37, %rd1, %rd449;
	st.global.u32 	[%rd37], %r787;
	@%p149 bra 	$L__BB0_191;
	setp.eq.s32 	%p150, %r8, 2;
	ld.global.u32 	%r788, [%rd36+4];
	st.global.u32 	[%rd37+4], %r788;
	@%p150 bra 	$L__BB0_191;
	ld.global.u32 	%r789, [%rd36+8];
	st.global.u32 	[%rd37+8], %r789;
$L__BB0_191:
	mov.b32 	%r1024, 0;
	mov.u32 	%r1029, %r189;
	@%p142 bra 	$L__BB0_194;
	mov.b32 	%r1028, 0;
	mov.u32 	%r1029, %r189;
$L__BB0_193:
	.pragma "nounroll";
	add.s32 	%r792, %r1029, -1;
	mul.wide.u32 	%rd450, %r1028, 4;
	add.s64 	%rd451, %rd1, %rd450;
	ld.global.u32 	%r793, [%rd451];
	mul.wide.s32 	%rd452, %r793, 4;
	add.s64 	%rd453, %rd2, %rd452;
	st.global.u32 	[%rd453], %r792;
	add.s32 	%r794, %r1029, -2;
	ld.global.u32 	%r795, [%rd451+4];
	mul.wide.s32 	%rd454, %r795, 4;
	add.s64 	%rd455, %rd2, %rd454;
	st.global.u32 	[%rd455], %r794;
	add.s32 	%r796, %r1029, -3;
	ld.global.u32 	%r797, [%rd451+8];
	mul.wide.s32 	%rd456, %r797, 4;
	add.s64 	%rd457, %rd2, %rd456;
	st.global.u32 	[%rd457], %r796;
	add.s32 	%r798, %r1029, -4;
	ld.global.u32 	%r799, [%rd451+12];
	mul.wide.s32 	%rd458, %r799, 4;
	add.s64 	%rd459, %rd2, %rd458;
	st.global.u32 	[%rd459], %r798;
	add.s32 	%r800, %r1029, -5;
	ld.global.u32 	%r801, [%rd451+16];
	mul.wide.s32 	%rd460, %r801, 4;
	add.s64 	%rd461, %rd2, %rd460;
	st.global.u32 	[%rd461], %r800;
	add.s32 	%r802, %r1029, -6;
	ld.global.u32 	%r803, [%rd451+20];
	mul.wide.s32 	%rd462, %r803, 4;
	add.s64 	%rd463, %rd2, %rd462;
	st.global.u32 	[%rd463], %r802;
	add.s32 	%r804, %r1029, -7;
	ld.global.u32 	%r805, [%rd451+24];
	mul.wide.s32 	%rd464, %r805, 4;
	add.s64 	%rd465, %rd2, %rd464;
	st.global.u32 	[%rd465], %r804;
	add.s32 	%r806, %r1029, -8;
	ld.global.u32 	%r807, [%rd451+28];
	mul.wide.s32 	%rd466, %r807, 4;
	add.s64 	%rd467, %rd2, %rd466;
	st.global.u32 	[%rd467], %r806;
	add.s32 	%r808, %r1029, -9;
	ld.global.u32 	%r809, [%rd451+32];
	mul.wide.s32 	%rd468, %r809, 4;
	add.s64 	%rd469, %rd2, %rd468;
	st.global.u32 	[%rd469], %r808;
	add.s32 	%r810, %r1029, -10;
	ld.global.u32 	%r811, [%rd451+36];
	mul.wide.s32 	%rd470, %r811, 4;
	add.s64 	%rd471, %rd2, %rd470;
	st.global.u32 	[%rd471], %r810;
	add.s32 	%r812, %r1029, -11;
	ld.global.u32 	%r813, [%rd451+40];
	mul.wide.s32 	%rd472, %r813, 4;
	add.s64 	%rd473, %rd2, %rd472;
	st.global.u32 	[%rd473], %r812;
	add.s32 	%r814, %r1029, -12;
	ld.global.u32 	%r815, [%rd451+44];
	mul.wide.s32 	%rd474, %r815, 4;
	add.s64 	%rd475, %rd2, %rd474;
	st.global.u32 	[%rd475], %r814;
	add.s32 	%r816, %r1029, -13;
	ld.global.u32 	%r817, [%rd451+48];
	mul.wide.s32 	%rd476, %r817, 4;
	add.s64 	%rd477, %rd2, %rd476;
	st.global.u32 	[%rd477], %r816;
	add.s32 	%r818, %r1029, -14;
	ld.global.u32 	%r819, [%rd451+52];
	mul.wide.s32 	%rd478, %r819, 4;
	add.s64 	%rd479, %rd2, %rd478;
	st.global.u32 	[%rd479], %r818;
	add.s32 	%r820, %r1029, -15;
	ld.global.u32 	%r821, [%rd451+56];
	mul.wide.s32 	%rd480, %r821, 4;
	add.s64 	%rd481, %rd2, %rd480;
	st.global.u32 	[%rd481], %r820;
	add.s32 	%r1029, %r1029, -16;
	add.s32 	%r1028, %r1028, 16;
	ld.global.u32 	%r822, [%rd451+60];
	mul.wide.s32 	%rd482, %r822, 4;
	add.s64 	%rd483, %rd2, %rd482;
	st.global.u32 	[%rd483], %r1029;
	setp.eq.s32 	%p152, %r1028, %r7;
	mov.u32 	%r1024, %r7;
	@%p152 bra 	$L__BB0_194;
	bra.uni 	$L__BB0_193;
$L__BB0_194:
	@%p144 bra 	$L__BB0_204;
	setp.lt.u32 	%p154, %r4, 7;
	@%p154 bra 	$L__BB0_197;
	add.s32 	%r823, %r1029, -1;
	mul.wide.u32 	%rd484, %r1024, 4;
	add.s64 	%rd485, %rd1, %rd484;
	ld.global.u32 	%r824, [%rd485];
	mul.wide.s32 	%rd486, %r824, 4;
	add.s64 	%rd487, %rd2, %rd486;
	st.global.u32 	[%rd487], %r823;
	add.s32 	%r825, %r1029, -2;
	ld.global.u32 	%r826, [%rd485+4];
	mul.wide.s32 	%rd488, %r826, 4;
	add.s64 	%rd489, %rd2, %rd488;
	st.global.u32 	[%rd489], %r825;
	add.s32 	%r827, %r1029, -3;
	ld.global.u32 	%r828, [%rd485+8];
	mul.wide.s32 	%rd490, %r828, 4;
	add.s64 	%rd491, %rd2, %rd490;
	st.global.u32 	[%rd491], %r827;
	add.s32 	%r829, %r1029, -4;
	ld.global.u32 	%r830, [%rd485+12];
	mul.wide.s32 	%rd492, %r830, 4;
	add.s64 	%rd493, %rd2, %rd492;
	st.global.u32 	[%rd493], %r829;
	add.s32 	%r831, %r1029, -5;
	ld.global.u32 	%r832, [%rd485+16];
	mul.wide.s32 	%rd494, %r832, 4;
	add.s64 	%rd495, %rd2, %rd494;
	st.global.u32 	[%rd495], %r831;
	add.s32 	%r833, %r1029, -6;
	ld.global.u32 	%r834, [%rd485+20];
	mul.wide.s32 	%rd496, %r834, 4;
	add.s64 	%rd497, %rd2, %rd496;
	st.global.u32 	[%rd497], %r833;
	add.s32 	%r835, %r1029, -7;
	ld.global.u32 	%r836, [%rd485+24];
	mul.wide.s32 	%rd498, %r836, 4;
	add.s64 	%rd499, %rd2, %rd498;
	st.global.u32 	[%rd499], %r835;
	add.s32 	%r1029, %r1029, -8;
	ld.global.u32 	%r837, [%rd485+28];
	mul.wide.s32 	%rd500, %r837, 4;
	add.s64 	%rd501, %rd2, %rd500;
	st.global.u32 	[%rd501], %r1029;
	add.s32 	%r1024, %r1024, 8;
$L__BB0_197:
	setp.eq.s32 	%p155, %r5, 0;
	@%p155 bra 	$L__BB0_204;
	setp.lt.u32 	%p156, %r6, 3;
	@%p156 bra 	$L__BB0_200;
	add.s32 	%r838, %r1029, -1;
	mul.wide.u32 	%rd502, %r1024, 4;
	add.s64 	%rd503, %rd1, %rd502;
	ld.global.u32 	%r839, [%rd503];
	mul.wide.s32 	%rd504, %r839, 4;
	add.s64 	%rd505, %rd2, %rd504;
	st.global.u32 	[%rd505], %r838;
	add.s32 	%r840, %r1029, -2;
	ld.global.u32 	%r841, [%rd503+4];
	mul.wide.s32 	%rd506, %r841, 4;
	add.s64 	%rd507, %rd2, %rd506;
	st.global.u32 	[%rd507], %r840;
	add.s32 	%r842, %r1029, -3;
	ld.global.u32 	%r843, [%rd503+8];
	mul.wide.s32 	%rd508, %r843, 4;
	add.s64 	%rd509, %rd2, %rd508;
	st.global.u32 	[%rd509], %r842;
	add.s32 	%r1029, %r1029, -4;
	ld.global.u32 	%r844, [%rd503+12];
	mul.wide.s32 	%rd510, %r844, 4;
	add.s64 	%rd511, %rd2, %rd510;
	st.global.u32 	[%rd511], %r1029;
	add.s32 	%r1024, %r1024, 4;
$L__BB0_200:
	setp.eq.s32 	%p157, %r8, 0;
	@%p157 bra 	$L__BB0_204;
	setp.eq.s32 	%p158, %r8, 1;
	add.s32 	%r845, %r1029, -1;
	mul.wide.u32 	%rd512, %r1024, 4;
	add.s64 	%rd38, %rd1, %rd512;
	ld.global.u32 	%r846, [%rd38];
	mul.wide.s32 	%rd513, %r846, 4;
	add.s64 	%rd514, %rd2, %rd513;
	st.global.u32 	[%rd514], %r845;
	@%p158 bra 	$L__BB0_204;
	setp.eq.s32 	%p159, %r8, 2;
	add.s32 	%r847, %r1029, -2;
	ld.global.u32 	%r848, [%rd38+4];
	mul.wide.s32 	%rd515, %r848, 4;
	add.s64 	%rd516, %rd2, %rd515;
	st.global.u32 	[%rd516], %r847;
	@%p159 bra 	$L__BB0_204;
	add.s32 	%r849, %r1029, -3;
	ld.global.u32 	%r850, [%rd38+8];
	mul.wide.s32 	%rd517, %r850, 4;
	add.s64 	%rd518, %rd2, %rd517;
	st.global.u32 	[%rd518], %r849;
$L__BB0_204:
	mov.b32 	%r1030, 0;
	bra.uni 	$L__BB0_206;
$L__BB0_205:
	add.s32 	%r1030, %r1030, 1;
	setp.eq.s32 	%p162, %r1030, %r189;
	@%p162 bra 	$L__BB0_208;
$L__BB0_206:
	mul.wide.u32 	%rd519, %r1030, 4;
	add.s64 	%rd520, %rd6, %rd519;
	ld.global.u32 	%r852, [%rd520];
	add.s64 	%rd521, %rd2, %rd519;
	ld.global.u32 	%r853, [%rd521];
	sub.s32 	%r161, %r852, %r853;
	setp.eq.s32 	%p160, %r161, 0;
	@%p160 bra 	$L__BB0_205;
	setp.gt.s32 	%p161, %r161, 0;
	mov.u32 	%r1044, %r10;
	@%p161 bra 	$L__BB0_243;
$L__BB0_208:
	mov.b32 	%r1032, 0;
	@%p142 bra 	$L__BB0_211;
	mov.b32 	%r1034, 0;
$L__BB0_210:
	.pragma "nounroll";
	mul.wide.u32 	%rd522, %r1034, 4;
	add.s64 	%rd523, %rd2, %rd522;
	ld.global.u32 	%r856, [%rd523];
	add.s64 	%rd524, %rd1, %rd522;
	st.global.u32 	[%rd524], %r856;
	ld.global.u32 	%r857, [%rd523+4];
	st.global.u32 	[%rd524+4], %r857;
	ld.global.u32 	%r858, [%rd523+8];
	st.global.u32 	[%rd524+8], %r858;
	ld.global.u32 	%r859, [%rd523+12];
	st.global.u32 	[%rd524+12], %r859;
	ld.global.u32 	%r860, [%rd523+16];
	st.global.u32 	[%rd524+16], %r860;
	ld.global.u32 	%r861, [%rd523+20];
	st.global.u32 	[%rd524+20], %r861;
	ld.global.u32 	%r862, [%rd523+24];
	st.global.u32 	[%rd524+24], %r862;
	ld.global.u32 	%r863, [%rd523+28];
	st.global.u32 	[%rd524+28], %r863;
	ld.global.u32 	%r864, [%rd523+32];
	st.global.u32 	[%rd524+32], %r864;
	ld.global.u32 	%r865, [%rd523+36];
	st.global.u32 	[%rd524+36], %r865;
	ld.global.u32 	%r866, [%rd523+40];
	st.global.u32 	[%rd524+40], %r866;
	ld.global.u32 	%r867, [%rd523+44];
	st.global.u32 	[%rd524+44], %r867;
	ld.global.u32 	%r868, [%rd523+48];
	st.global.u32 	[%rd524+48], %r868;
	ld.global.u32 	%r869, [%rd523+52];
	st.global.u32 	[%rd524+52], %r869;
	ld.global.u32 	%r870, [%rd523+56];
	st.global.u32 	[%rd524+56], %r870;
	ld.global.u32 	%r871, [%rd523+60];
	add.s32 	%r1034, %r1034, 16;
	st.global.u32 	[%rd524+60], %r871;
	setp.eq.s32 	%p164, %r1034, %r7;
	mov.u32 	%r1032, %r7;
	@%p164 bra 	$L__BB0_211;
	bra.uni 	$L__BB0_210;
$L__BB0_211:
	@%p144 bra 	$L__BB0_221;
	setp.lt.u32 	%p166, %r4, 7;
	@%p166 bra 	$L__BB0_214;
	mul.wide.u32 	%rd525, %r1032, 4;
	add.s64 	%rd526, %rd2, %rd525;
	ld.global.u32 	%r872, [%rd526];
	add.s64 	%rd527, %rd1, %rd525;
	st.global.u32 	[%rd527], %r872;
	ld.global.u32 	%r873, [%rd526+4];
	st.global.u32 	[%rd527+4], %r873;
	ld.global.u32 	%r874, [%rd526+8];
	st.global.u32 	[%rd527+8], %r874;
	ld.global.u32 	%r875, [%rd526+12];
	st.global.u32 	[%rd527+12], %r875;
	ld.global.u32 	%r876, [%rd526+16];
	st.global.u32 	[%rd527+16], %r876;
	ld.global.u32 	%r877, [%rd526+20];
	st.global.u32 	[%rd527+20], %r877;
	ld.global.u32 	%r878, [%rd526+24];
	st.global.u32 	[%rd527+24], %r878;
	ld.global.u32 	%r879, [%rd526+28];
	st.global.u32 	[%rd527+28], %r879;
	add.s32 	%r1032, %r1032, 8;
$L__BB0_214:
	setp.eq.s32 	%p167, %r5, 0;
	@%p167 bra 	$L__BB0_221;
	setp.lt.u32 	%p168, %r6, 3;
	@%p168 bra 	$L__BB0_217;
	mul.wide.u32 	%rd528, %r1032, 4;
	add.s64 	%rd529, %rd2, %rd528;
	ld.global.u32 	%r880, [%rd529];
	add.s64 	%rd530, %rd1, %rd528;
	st.global.u32 	[%rd530], %r880;
	ld.global.u32 	%r881, [%rd529+4];
	st.global.u32 	[%rd530+4], %r881;
	ld.global.u32 	%r882, [%rd529+8];
	st.global.u32 	[%rd530+8], %r882;
	ld.global.u32 	%r883, [%rd529+12];
	st.global.u32 	[%rd530+12], %r883;
	add.s32 	%r1032, %r1032, 4;
$L__BB0_217:
	setp.eq.s32 	%p169, %r8, 0;
	@%p169 bra 	$L__BB0_221;
	setp.eq.s32 	%p170, %r8, 1;
	mul.wide.u32 	%rd531, %r1032, 4;
	add.s64 	%rd39, %rd2, %rd531;
	ld.global.u32 	%r884, [%rd39];
	add.s64 	%rd40, %rd1, %rd531;
	st.global.u32 	[%rd40], %r884;
	@%p170 bra 	$L__BB0_221;
	setp.eq.s32 	%p171, %r8, 2;
	ld.global.u32 	%r885, [%rd39+4];
	st.global.u32 	[%rd40+4], %r885;
	@%p171 bra 	$L__BB0_221;
	ld.global.u32 	%r886, [%rd39+8];
	st.global.u32 	[%rd40+8], %r886;
$L__BB0_221:
	mov.b32 	%r1037, 0;
	mov.u32 	%r1042, %r189;
	@%p142 bra 	$L__BB0_224;
	mov.b32 	%r1041, 0;
	mov.u32 	%r1042, %r189;
$L__BB0_223:
	.pragma "nounroll";
	add.s32 	%r889, %r1042, -1;
	mul.wide.u32 	%rd532, %r1041, 4;
	add.s64 	%rd533, %rd1, %rd532;
	ld.global.u32 	%r890, [%rd533];
	mul.wide.s32 	%rd534, %r890, 4;
	add.s64 	%rd535, %rd2, %rd534;
	st.global.u32 	[%rd535], %r889;
	add.s32 	%r891, %r1042, -2;
	ld.global.u32 	%r892, [%rd533+4];
	mul.wide.s32 	%rd536, %r892, 4;
	add.s64 	%rd537, %rd2, %rd536;
	st.global.u32 	[%rd537], %r891;
	add.s32 	%r893, %r1042, -3;
	ld.global.u32 	%r894, [%rd533+8];
	mul.wide.s32 	%rd538, %r894, 4;
	add.s64 	%rd539, %rd2, %rd538;
	st.global.u32 	[%rd539], %r893;
	add.s32 	%r895, %r1042, -4;
	ld.global.u32 	%r896, [%rd533+12];
	mul.wide.s32 	%rd540, %r896, 4;
	add.s64 	%rd541, %rd2, %rd540;
	st.global.u32 	[%rd541], %r895;
	add.s32 	%r897, %r1042, -5;
	ld.global.u32 	%r898, [%rd533+16];
	mul.wide.s32 	%rd542, %r898, 4;
	add.s64 	%rd543, %rd2, %rd542;
	st.global.u32 	[%rd543], %r897;
	add.s32 	%r899, %r1042, -6;
	ld.global.u32 	%r900, [%rd533+20];
	mul.wide.s32 	%rd544, %r900, 4;
	add.s64 	%rd545, %rd2, %rd544;
	st.global.u32 	[%rd545], %r899;
	add.s32 	%r901, %r1042, -7;
	ld.global.u32 	%r902, [%rd533+24];
	mul.wide.s32 	%rd546, %r902, 4;
	add.s64 	%rd547, %rd2, %rd546;
	st.global.u32 	[%rd547], %r901;
	add.s32 	%r903, %r1042, -8;
	ld.global.u32 	%r904, [%rd533+28];
	mul.wide.s32 	%rd548, %r904, 4;
	add.s64 	%rd549, %rd2, %rd548;
	st.global.u32 	[%rd549], %r903;
	add.s32 	%r905, %r1042, -9;
	ld.global.u32 	%r906, [%rd533+32];
	mul.wide.s32 	%rd550, %r906, 4;
	add.s64 	%rd551, %rd2, %rd550;
	st.global.u32 	[%rd551], %r905;
	add.s32 	%r907, %r1042, -10;
	ld.global.u32 	%r908, [%rd533+36];
	mul.wide.s32 	%rd552, %r908, 4;
	add.s64 	%rd553, %rd2, %rd552;
	st.global.u32 	[%rd553], %r907;
	add.s32 	%r909, %r1042, -11;
	ld.global.u32 	%r910, [%rd533+40];
	mul.wide.s32 	%rd554, %r910, 4;
	add.s64 	%rd555, %rd2, %rd554;
	st.global.u32 	[%rd555], %r909;
	add.s32 	%r911, %r1042, -12;
	ld.global.u32 	%r912, [%rd533+44];
	mul.wide.s32 	%rd556, %r912, 4;
	add.s64 	%rd557, %rd2, %rd556;
	st.global.u32 	[%rd557], %r911;
	add.s32 	%r913, %r1042, -13;
	ld.global.u32 	%r914, [%rd533+48];
	mul.wide.s32 	%rd558, %r914, 4;
	add.s64 	%rd559, %rd2, %rd558;
	st.global.u32 	[%rd559], %r913;
	add.s32 	%r915, %r1042, -14;
	ld.global.u32 	%r916, [%rd533+52];
	mul.wide.s32 	%rd560, %r916, 4;
	add.s64 	%rd561, %rd2, %rd560;
	st.global.u32 	[%rd561], %r915;
	add.s32 	%r917, %r1042, -15;
	ld.global.u32 	%r918, [%rd533+56];
	mul.wide.s32 	%rd562, %r918, 4;
	add.s64 	%rd563, %rd2, %rd562;
	st.global.u32 	[%rd563], %r917;
	add.s32 	%r1042, %r1042, -16;
	add.s32 	%r1041, %r1041, 16;
	ld.global.u32 	%r919, [%rd533+60];
	mul.wide.s32 	%rd564, %r919, 4;
	add.s64 	%rd565, %rd2, %rd564;
	st.global.u32 	[%rd565], %r1042;
	setp.eq.s32 	%p173, %r1041, %r7;
	mov.u32 	%r1037, %r7;
	@%p173 bra 	$L__BB0_224;
	bra.uni 	$L__BB0_223;
$L__BB0_224:
	@%p144 bra 	$L__BB0_234;
	setp.lt.u32 	%p175, %r4, 7;
	@%p175 bra 	$L__BB0_227;
	add.s32 	%r920, %r1042, -1;
	mul.wide.u32 	%rd566, %r1037, 4;
	add.s64 	%rd567, %rd1, %rd566;
	ld.global.u32 	%r921, [%rd567];
	mul.wide.s32 	%rd568, %r921, 4;
	add.s64 	%rd569, %rd2, %rd568;
	st.global.u32 	[%rd569], %r920;
	add.s32 	%r922, %r1042, -2;
	ld.global.u32 	%r923, [%rd567+4];
	mul.wide.s32 	%rd570, %r923, 4;
	add.s64 	%rd571, %rd2, %rd570;
	st.global.u32 	[%rd571], %r922;
	add.s32 	%r924, %r1042, -3;
	ld.global.u32 	%r925, [%rd567+8];
	mul.wide.s32 	%rd572, %r925, 4;
	add.s64 	%rd573, %rd2, %rd572;
	st.global.u32 	[%rd573], %r924;
	add.s32 	%r926, %r1042, -4;
	ld.global.u32 	%r927, [%rd567+12];
	mul.wide.s32 	%rd574, %r927, 4;
	add.s64 	%rd575, %rd2, %rd574;
	st.global.u32 	[%rd575], %r926;
	add.s32 	%r928, %r1042, -5;
	ld.global.u32 	%r929, [%rd567+16];
	mul.wide.s32 	%rd576, %r929, 4;
	add.s64 	%rd577, %rd2, %rd576;
	st.global.u32 	[%rd577], %r928;
	add.s32 	%r930, %r1042, -6;
	ld.global.u32 	%r931, [%rd567+20];
	mul.wide.s32 	%rd578, %r931, 4;
	add.s64 	%rd579, %rd2, %rd578;
	st.global.u32 	[%rd579], %r930;
	add.s32 	%r932, %r1042, -7;
	ld.global.u32 	%r933, [%rd567+24];
	mul.wide.s32 	%rd580, %r933, 4;
	add.s64 	%rd581, %rd2, %rd580;
	st.global.u32 	[%rd581], %r932;
	add.s32 	%r1042, %r1042, -8;
	ld.global.u32 	%r934, [%rd567+28];
	mul.wide.s32 	%rd582, %r934, 4;
	add.s64 	%rd583, %rd2, %rd582;
	st.global.u32 	[%rd583], %r1042;
	add.s32 	%r1037, %r1037, 8;
$L__BB0_227:
	setp.eq.s32 	%p176, %r5, 0;
	@%p176 bra 	$L__BB0_234;
	setp.lt.u32 	%p177, %r6, 3;
	@%p177 bra 	$L__BB0_230;
	add.s32 	%r935, %r1042, -1;
	mul.wide.u32 	%rd584, %r1037, 4;
	add.s64 	%rd585, %rd1, %rd584;
	ld.global.u32 	%r936, [%rd585];
	mul.wide.s32 	%rd586, %r936, 4;
	add.s64 	%rd587, %rd2, %rd586;
	st.global.u32 	[%rd587], %r935;
	add.s32 	%r937, %r1042, -2;
	ld.global.u32 	%r938, [%rd585+4];
	mul.wide.s32 	%rd588, %r938, 4;
	add.s64 	%rd589, %rd2, %rd588;
	st.global.u32 	[%rd589], %r937;
	add.s32 	%r939, %r1042, -3;
	ld.global.u32 	%r940, [%rd585+8];
	mul.wide.s32 	%rd590, %r940, 4;
	add.s64 	%rd591, %rd2, %rd590;
	st.global.u32 	[%rd591], %r939;
	add.s32 	%r1042, %r1042, -4;
	ld.global.u32 	%r941, [%rd585+12];
	mul.wide.s32 	%rd592, %r941, 4;
	add.s64 	%rd593, %rd2, %rd592;
	st.global.u32 	[%rd593], %r1042;
	add.s32 	%r1037, %r1037, 4;
$L__BB0_230:
	setp.eq.s32 	%p178, %r8, 0;
	@%p178 bra 	$L__BB0_234;
	setp.eq.s32 	%p179, %r8, 1;
	add.s32 	%r942, %r1042, -1;
	mul.wide.u32 	%rd594, %r1037, 4;
	add.s64 	%rd41, %rd1, %rd594;
	ld.global.u32 	%r943, [%rd41];
	mul.wide.s32 	%rd595, %r943, 4;
	add.s64 	%rd596, %rd2, %rd595;
	st.global.u32 	[%rd596], %r942;
	@%p179 bra 	$L__BB0_234;
	setp.eq.s32 	%p180, %r8, 2;
	add.s32 	%r944, %r1042, -2;
	ld.global.u32 	%r945, [%rd41+4];
	mul.wide.s32 	%rd597, %r945, 4;
	add.s64 	%rd598, %rd2, %rd597;
	st.global.u32 	[%rd598], %r944;
	@%p180 bra 	$L__BB0_234;
	add.s32 	%r946, %r1042, -3;
	ld.global.u32 	%r947, [%rd41+8];
	mul.wide.s32 	%rd599, %r947, 4;
	add.s64 	%rd600, %rd2, %rd599;
	st.global.u32 	[%rd600], %r946;
$L__BB0_234:
	mov.b32 	%r1043, 0;
	bra.uni 	$L__BB0_236;
$L__BB0_235:
	add.s32 	%r1043, %r1043, 1;
	setp.eq.s32 	%p183, %r1043, %r189;
	@%p183 bra 	$L__BB0_238;
$L__BB0_236:
	mul.wide.u32 	%rd601, %r1043, 4;
	add.s64 	%rd602, %rd6, %rd601;
	ld.global.u32 	%r949, [%rd602];
	add.s64 	%rd603, %rd2, %rd601;
	ld.global.u32 	%r950, [%rd603];
	sub.s32 	%r185, %r949, %r950;
	setp.eq.s32 	%p181, %r185, 0;
	@%p181 bra 	$L__BB0_235;
	setp.gt.s32 	%p182, %r185, 0;
	mov.u32 	%r1044, %r10;
	@%p182 bra 	$L__BB0_243;
$L__BB0_238:
	ld.param.u64 	%rd607, [_Z11nqueen_cudaPiS_S_S_S_S_Plllii_param_6];
	add.s64 	%rd612, %rd612, 1;
	cvta.to.global.u64 	%rd604, %rd607;
	st.global.u64 	[%rd604+8], %rd612;
	ld.global.u64 	%rd605, [%rd604];
	add.s64 	%rd606, %rd605, %rd611;
	st.global.u64 	[%rd604], %rd606;
	mov.u32 	%r1044, %r10;
	bra.uni 	$L__BB0_243;
$L__BB0_239:
	add.s32 	%r952, %r952, 1;
	setp.eq.s32 	%p9, %r952, %r11;
	@%p9 bra 	$L__BB0_240;
	bra.uni 	$L__BB0_4;
$L__BB0_240:
	setp.eq.s32 	%p10, %r12, -1;
	@%p10 bra 	$L__BB0_242;
	add.s32 	%r198, %r12, %r10;
	mul.wide.s32 	%rd56, %r198, 4;
	add.s64 	%rd57, %rd3, %rd56;
	mov.b32 	%r199, 0;
	st.global.u32 	[%rd57], %r199;
	sub.s32 	%r200, %r1, %r10;
	add.s32 	%r201, %r200, %r12;
	mul.wide.s32 	%rd58, %r201, 4;
	add.s64 	%rd59, %rd4, %rd58;
	st.global.u32 	[%rd59], %r199;
	mul.wide.s32 	%rd60, %r12, 4;
	add.s64 	%rd61, %rd5, %rd60;
	st.global.u32 	[%rd61], %r199;
	mov.b32 	%r202, -1;
	st.global.u32 	[%rd8], %r202;
$L__BB0_242:
	add.s32 	%r1044, %r10, -1;
$L__BB0_243:
	setp.gt.s32 	%p184, %r1044, -1;
	@%p184 bra 	$L__BB0_2;
$L__BB0_244:
	ret;

}


// ===== COMPILED SASS (sm_100) =====

	.target	sm_100

	.elftype	@"ET_EXEC"


//--------------------- .note.nv.tkinfo           --------------------------
	.section	.note.nv.tkinfo,"",@"SHT_NOTE"
	.sectionflags	@"SHF_NOTE_NV_TKINFO"
	.tkinfo
        /*0018*/ 	.word	0x00000002
        /*0030*/ 	.string	""
        /*0030*/ 	.string	"ptxas"
        /*0030*/ 	.string	"Cuda compilation tools, release 13.0, V13.0.88"
        /*0030*/ 	.string	"Build cuda_13.0.r13.0/compiler.36424714_0"
        /*0030*/ 	.string	"-arch sm_100 -m 64 "



//--------------------- .note.nv.cuinfo           --------------------------
	.section	.note.nv.cuinfo,"",@"SHT_NOTE"
	.sectionflags	@"SHF_NOTE_NV_CUINFO"
        /*0018*/ 	.short	0x0002
        /*001a*/ 	.short	0x0064
        /*001c*/ 	.short	0x0082
	.zero		2


//--------------------- .nv.info                  --------------------------
	.section	.nv.info,"",@"SHT_CUDA_INFO"
	.align	4


	//----- nvinfo : EIATTR_REGCOUNT
	.align		4
        /*0000*/ 	.byte	0x04, 0x2f
        /*0002*/ 	.short	(.L_1 - .L_0)
	.align		4
.L_0:
        /*0004*/ 	.word	index@(_Z11nqueen_cudaPiS_S_S_S_S_Plllii)
        /*0008*/ 	.word	0x00000028


	//----- nvinfo : EIATTR_FRAME_SIZE
	.align		4
.L_1:
        /*000c*/ 	.byte	0x04, 0x11
        /*000e*/ 	.short	(.L_3 - .L_2)
	.align		4
.L_2:
        /*0010*/ 	.word	index@(_Z11nqueen_cudaPiS_S_S_S_S_Plllii)
        /*0014*/ 	.word	0x00000000


	//----- nvinfo : EIATTR_MIN_STACK_SIZE
	.align		4
.L_3:
        /*0018*/ 	.byte	0x04, 0x12
        /*001a*/ 	.short	(.L_5 - .L_4)
	.align		4
.L_4:
        /*001c*/ 	.word	index@(_Z11nqueen_cudaPiS_S_S_S_S_Plllii)
        /*0020*/ 	.word	0x00000000
.L_5:


//--------------------- .nv.compat                --------------------------
	.section	.nv.compat,"",@"SHT_CUDA_COMPAT_INFO"
	.align	4
        /*0000*/ 	.byte	0x02, 0x09, 0x00, 0x00, 0x02, 0x02, 0x01, 0x00, 0x02, 0x05, 0x05, 0x00, 0x03, 0x07, 0x01, 0x01
        /*0010*/ 	.byte	0x02, 0x03, 0x00, 0x00, 0x02, 0x06, 0x01, 0x00, 0x04, 0x0b, 0x08, 0x00, 0x09, 0x00, 0x00, 0x00
        /*0020*/ 	.byte	0x00, 0x00, 0x00, 0x00


//--------------------- .nv.info._Z11nqueen_cudaPiS_S_S_S_S_Plllii --------------------------
	.section	.nv.info._Z11nqueen_cudaPiS_S_S_S_S_Plllii,"",@"SHT_CUDA_INFO"
	.sectionflags	@""
	.align	4


	//----- nvinfo : EIATTR_CUDA_API_VERSION
	.align		4
        /*0000*/ 	.byte	0x04, 0x37
        /*0002*/ 	.short	(.L_7 - .L_6)
.L_6:
        /*0004*/ 	.word	0x00000082


	//----- nvinfo : EIATTR_KPARAM_INFO
	.align		4
.L_7:
        /*0008*/ 	.byte	0x04, 0x17
        /*000a*/ 	.short	(.L_9 - .L_8)
.L_8:
        /*000c*/ 	.word	0x00000000
        /*0010*/ 	.short	0x000a
        /*0012*/ 	.short	0x004c
        /*0014*/ 	.byte	0x00, 0xf0, 0x11, 0x00


	//----- nvinfo : EIATTR_KPARAM_INFO
	.align		4
.L_9:
        /*0018*/ 	.byte	0x04, 0x17
        /*001a*/ 	.short	(.L_11 - .L_10)
.L_10:
        /*001c*/ 	.word	0x00000000
        /*0020*/ 	.short	0x0009
        /*0022*/ 	.short	0x0048
        /*0024*/ 	.byte	0x00, 0xf0, 0x11, 0x00


	//----- nvinfo : EIATTR_KPARAM_INFO
	.align		4
.L_11:
        /*0028*/ 	.byte	0x04, 0x17
        /*002a*/ 	.short	(.L_13 - .L_12)
.L_12:
        /*002c*/ 	.word	0x00000000
        /*0030*/ 	.short	0x0008
        /*0032*/ 	.short	0x0040
        /*0034*/ 	.byte	0x00, 0xf0, 0x21, 0x00


	//----- nvinfo : EIATTR_KPARAM_INFO
	.align		4
.L_13:
        /*0038*/ 	.byte	0x04, 0x17
        /*003a*/ 	.short	(.L_15 - .L_14)
.L_14:
        /*003c*/ 	.word	0x00000000
        /*0040*/ 	.short	0x0007
        /*0042*/ 	.short	0x0038
        /*0044*/ 	.byte	0x00, 0xf0, 0x21, 0x00


	//----- nvinfo : EIATTR_KPARAM_INFO
	.align		4
.L_15:
        /*0048*/ 	.byte	0x04, 0x17
        /*004a*/ 	.short	(.L_17 - .L_16)
.L_16:
        /*004c*/ 	.word	0x00000000
        /*0050*/ 	.short	0x0006
        /*0052*/ 	.short	0x0030
        /*0054*/ 	.byte	0x00, 0xf5, 0x21, 0x00


	//----- nvinfo : EIATTR_KPARAM_INFO
	.align		4
.L_17:
        /*0058*/ 	.byte	0x04, 0x17
        /*005a*/ 	.short	(.L_19 - .L_18)
.L_18:
        /*005c*/ 	.word	0x00000000
        /*0060*/ 	.short	0x0005
        /*0062*/ 	.short	0x0028
        /*0064*/ 	.byte	0x00, 0xf5, 0x21, 0x00


	//----- nvinfo : EIATTR_KPARAM_INFO
	.align		4
.L_19:
        /*0068*/ 	.byte	0x04, 0x17
        /*006a*/ 	.short	(.L_21 - .L_20)
.L_20:
        /*006c*/ 	.word	0x00000000
        /*0070*/ 	.short	0x0004
        /*0072*/ 	.short	0x0020
        /*0074*/ 	.byte	0x00, 0xf5, 0x21, 0x00


	//----- nvinfo : EIATTR_KPARAM_INFO
	.align		4
.L_21:
        /*0078*/ 	.byte	0x04, 0x17
        /*007a*/ 	.short	(.L_23 - .L_22)
.L_22:
        /*007c*/ 	.word	0x00000000
        /*0080*/ 	.short	0x0003
        /*0082*/ 	.short	0x0018
        /*0084*/ 	.byte	0x00, 0xf5, 0x21, 0x00


	//----- nvinfo : EIATTR_KPARAM_INFO
	.align		4
.L_23:
        /*0088*/ 	.byte	0x04, 0x17
        /*008a*/ 	.short	(.L_25 - .L_24)
.L_24:
        /*008c*/ 	.word	0x00000000
        /*0090*/ 	.short	0x0002
        /*0092*/ 	.short	0x0010
        /*0094*/ 	.byte	0x00, 0xf5, 0x21, 0x00


	//----- nvinfo : EIATTR_KPARAM_INFO
	.align		4
.L_25:
        /*0098*/ 	.byte	0x04, 0x17
        /*009a*/ 	.short	(.L_27 - .L_26)
.L_26:
        /*009c*/ 	.word	0x00000000
        /*00a0*/ 	.short	0x0001
        /*00a2*/ 	.short	0x0008
        /*00a4*/ 	.byte	0x00, 0xf5, 0x21, 0x00


	//----- nvinfo : EIATTR_KPARAM_INFO
	.align		4
.L_27:
        /*00a8*/ 	.byte	0x04, 0x17
        /*00aa*/ 	.short	(.L_29 - .L_28)
.L_28:
        /*00ac*/ 	.word	0x00000000
        /*00b0*/ 	.short	0x0000
        /*00b2*/ 	.short	0x0000
        /*00b4*/ 	.byte	0x00, 0xf5, 0x21, 0x00


	//----- nvinfo : EIATTR_SPARSE_MMA_MASK
	.align		4
.L_29:
        /*00b8*/ 	.byte	0x03, 0x50
        /*00ba*/ 	.short	0x0000


	//----- nvinfo : EIATTR_MAXREG_COUNT
	.align		4
        /*00bc*/ 	.byte	0x03, 0x1b
        /*00be*/ 	.short	0x00ff


	//----- nvinfo : EIATTR_MERCURY_ISA_VERSION
	.align		4
        /*00c0*/ 	.byte	0x03, 0x5f
        /*00c2*/ 	.short	0x0101


	//----- nvinfo : EIATTR_VRC_CTA_INIT_COUNT
	.align		4
        /*00c4*/ 	.byte	0x02, 0x4a
	.zero		1
	.zero		1


	//----- nvinfo : EIATTR_EXIT_INSTR_OFFSETS
	.align		4
        /*00c8*/ 	.byte	0x04, 0x1c
        /*00ca*/ 	.short	(.L_31 - .L_30)


	//   ....[0]....
.L_30:
        /*00cc*/ 	.word	0x00000030


	//   ....[1]....
        /*00d0*/ 	.word	0x00008ae0


	//----- nvinfo : EIATTR_CBANK_PARAM_SIZE
	.align		4
.L_31:
        /*00d4*/ 	.byte	0x03, 0x19
        /*00d6*/ 	.short	0x0050


	//----- nvinfo : EIATTR_PARAM_CBANK
	.align		4
        /*00d8*/ 	.byte	0x04, 0x0a
        /*00da*/ 	.short	(.L_33 - .L_32)
	.align		4
.L_32:
        /*00dc*/ 	.word	index@(.nv.constant0._Z11nqueen_cudaPiS_S_S_S_S_Plllii)
        /*00e0*/ 	.short	0x0380
        /*00e2*/ 	.short	0x0050


	//----- nvinfo : EIATTR_SW_WAR
	.align		4
.L_33:
        /*00e4*/ 	.byte	0x04, 0x36
        /*00e6*/ 	.short	(.L_35 - .L_34)
.L_34:
        /*00e8*/ 	.word	0x00000008
.L_35:


//--------------------- .nv.callgraph             --------------------------
	.section	.nv.callgraph,"",@"SHT_CUDA_CALLGRAPH"
	.align	4
	.sectionentsize	8
	.align		4
        /*0000*/ 	.word	0x00000000
	.align		4
        /*0004*/ 	.word	0xffffffff
	.align		4
        /*0008*/ 	.word	0x00000000
	.align		4
        /*000c*/ 	.word	0xfffffffe
	.align		4
        /*0010*/ 	.word	0x00000000
	.align		4
        /*0014*/ 	.word	0xfffffffd
	.align		4
        /*0018*/ 	.word	0x00000000
	.align		4
        /*001c*/ 	.word	0xfffffffc


//--------------------- .text._Z11nqueen_cudaPiS_S_S_S_S_Plllii --------------------------
	.section	.text._Z11nqueen_cudaPiS_S_S_S_S_Plllii,"ax",@progbits
	.align	128
        .global         _Z11nqueen_cudaPiS_S_S_S_S_Plllii
        .type           _Z11nqueen_cudaPiS_S_S_S_S_Plllii,@function
        .size           _Z11nqueen_cudaPiS_S_S_S_S_Plllii,(.L_x_102 - _Z11nqueen_cudaPiS_S_S_S_S_Plllii)
        .other          _Z11nqueen_cudaPiS_S_S_S_S_Plllii,@"STO_CUDA_ENTRY STV_DEFAULT"
_Z11nqueen_cudaPiS_S_S_S_S_Plllii:
.text._Z11nqueen_cudaPiS_S_S_S_S_Plllii:
[----:B------:R-:W-:Y:S01]  /*0000*/  LDC R1, c[0x0][0x37c] ;  /* 0x0000df00ff017b82 */ /* 0x000fe20000000800 */
[----:B------:R-:W0:Y:S02]  /*0010*/  LDCU UR4, c[0x0][0x3c8] ;  /* 0x00007900ff0477ac */ /* 0x000e240008000800 */
[----:B0-----:R-:W-:-:S13]  /*0020*/  ISETP.LE.AND P0, PT, RZ, UR4, PT ;  /* 0x00000004ff007c0c */ /* 0x001fda000bf03270 */
[----:B------:R-:W-:Y:S05]  /*0030*/  @!P0 EXIT ;  /* 0x000000000000894d */ /* 0x000fea0003800000 */
[----:B------:R-:W0:Y:S01]  /*0040*/  LDC R14, c[0x0][0x3cc] ;  /* 0x0000f300ff0e7b82 */ /* 0x000e220000000800 */
[----:B------:R-:W1:Y:S01]  /*0050*/  LDCU UR4, c[0x0][0x3c8] ;  /* 0x00007900ff0477ac */ /* 0x000e620008000800 */
[----:B------:R-:W2:Y:S01]  /*0060*/  LDCU.64 UR12, c[0x0][0x358] ;  /* 0x00006b00ff0c77ac */ /* 0x000ea20008000a00 */
[----:B------:R-:W3:Y:S01]  /*0070*/  LDCU.64 UR16, c[0x0][0x3c0] ;  /* 0x00007800ff1077ac */ /* 0x000ee20008000a00 */
[----:B-1----:R-:W-:Y:S01]  /*0080*/  MOV R21, UR4 ;  /* 0x0000000400157c02 */ /* 0x002fe20008000f00 */
[C---:B0-----:R-:W-:Y:S01]  /*0090*/  VIADD R2, R14.reuse, 0x1 ;  /* 0x000000010e027836 */ /* 0x041fe20000000000 */
[C---:B------:R-:W-:Y:S02]  /*00a0*/  LOP3.LUT R20, R14.reuse, 0xf, RZ, 0xc0, !PT ;  /* 0x0000000f0e147812 */ /* 0x040fe400078ec0ff */
[C---:B------:R-:W-:Y:S02]  /*00b0*/  LOP3.LUT R0, R14.reuse, 0x7ffffff0, RZ, 0xc0, !PT ;  /* 0x7ffffff00e007812 */ /* 0x040fe400078ec0ff */
[----:B------:R-:W-:Y:S01]  /*00c0*/  LOP3.LUT R22, R14, 0x7, RZ, 0xc0, !PT ;  /* 0x000000070e167812 */ /* 0x000fe200078ec0ff */
[----:B------:R-:W-:Y:S01]  /*00d0*/  VIADD R24, R20, 0xffffffff ;  /* 0xffffffff14187836 */ /* 0x000fe20000000000 */
[----:B------:R-:W-:Y:S01]  /*00e0*/  LEA.HI R16, R2, R2, RZ, 0x1 ;  /* 0x0000000202107211 */ /* 0x000fe200078f08ff */
[----:B------:R-:W-:Y:S01]  /*00f0*/  IMAD.MOV R15, RZ, RZ, -R0 ;  /* 0x000000ffff0f7224 */ /* 0x000fe200078e0a00 */
[----:B------:R-:W-:-:S02]  /*0100*/  LOP3.LUT R23, R14, 0x3, RZ, 0xc0, !PT ;  /* 0x000000030e177812 */ /* 0x000fc400078ec0ff */
[----:B------:R-:W-:Y:S02]  /*0110*/  IADD3 R14, PT, PT, R14, -0x1, RZ ;  /* 0xffffffff0e0e7810 */ /* 0x000fe40007ffe0ff */
[----:B------:R-:W-:Y:S02]  /*0120*/  IADD3 R25, PT, PT, R22, -0x1, RZ ;  /* 0xffffffff16197810 */ /* 0x000fe40007ffe0ff */
[----:B--23--:R-:W-:-:S07]  /*0130*/  SHF.R.S32.HI R16, RZ, 0x1, R16 ;  /* 0x00000001ff107819 */ /* 0x00cfce0000011410 */
.L_x_100:
[----:B01----:R-:W0:Y:S08]  /*0140*/  LDC.64 R2, c[0x0][0x380] ;  /* 0x0000e000ff027b82 */ /* 0x003e300000000a00 */
[----:B------:R-:W1:Y:S01]  /*0150*/  LDC R5, c[0x0][0x3cc] ;  /* 0x0000f300ff057b82 */ /* 0x000e620000000800 */
[----:B0-----:R-:W-:-:S05]  /*0160*/  IMAD.WIDE.U32 R2, R21, 0x4, R2 ;  /* 0x0000000415027825 */ /* 0x001fca00078e0002 */
[----:B------:R-:W2:Y:S01]  /*0170*/  LDG.E R26, desc[UR12][R2.64] ;  /* 0x0000000c021a7981 */ /* 0x000ea2000c1e1900 */
[----:B------:R-:W-:Y:S01]  /*0180*/  ISETP.NE.AND P0, PT, R21, RZ, PT ;  /* 0x000000ff1500720c */ /* 0x000fe20003f05270 */
[----:B------:R-:W-:-:S03]  /*0190*/  IMAD.MOV.U32 R17, RZ, RZ, R21 ;  /* 0x000000ffff117224 */ /* 0x000fc600078e0015 */
[----:B-1----:R-:W-:Y:S02]  /*01a0*/  SEL R30, R16, R5, !P0 ;  /* 0x00000005101e7207 */ /* 0x002fe40004000000 */
[----:B--2---:R-:W-:-:S04]  /*01b0*/  IADD3 R27, PT, PT, R26, 0x1, RZ ;  /* 0x000000011a1b7810 */ /* 0x004fc80007ffe0ff */
[----:B------:R-:W-:-:S13]  /*01c0*/  ISETP.GE.AND P0, PT, R27, R30, PT ;  /* 0x0000001e1b00720c */ /* 0x000fda0003f06270 */
[----:B------:R-:W-:Y:S05]  /*01d0*/  @P0 BRA `(.L_x_0) ;  /* 0x0000000000540947 */ /* 0x000fea0003800000 */
[----:B------:R-:W-:-:S07]  /*01e0*/  IADD3 R28, PT, PT, -R21, R14, RZ ;  /* 0x0000000e151c7210 */ /* 0x000fce0007ffe1ff */
.L_x_3:
[----:B------:R-:W0:Y:S02]  /*01f0*/  LDC.64 R4, c[0x0][0x398] ;  /* 0x0000e600ff047b82 */ /* 0x000e240000000a00 */
[----:B0-----:R-:W-:-:S05]  /*0200*/  IMAD.WIDE R6, R27, 0x4, R4 ;  /* 0x000000041b067825 */ /* 0x001fca00078e0204 */
[----:B------:R-:W2:Y:S02]  /*0210*/  LDG.E R8, desc[UR12][R6.64] ;  /* 0x0000000c06087981 */ /* 0x000ea4000c1e1900 */
[----:B--2---:R-:W-:-:S13]  /*0220*/  ISETP.NE.AND P0, PT, R8, RZ, PT ;  /* 0x000000ff0800720c */ /* 0x004fda0003f05270 */
[----:B------:R-:W-:Y:S05]  /*0230*/  @P0 BRA `(.L_x_1) ;  /* 0x0000000000300947 */ /* 0x000fea0003800000 */
[----:B------:R-:W0:Y:S01]  /*0240*/  LDC.64 R12, c[0x0][0x3a0] ;  /* 0x0000e800ff0c7b82 */ /* 0x000e220000000a00 */
[----:B------:R-:W-:-:S04]  /*0250*/  IMAD.IADD R9, R28, 0x1, R27 ;  /* 0x000000011c097824 */ /* 0x000fc800078e021b */
[----:B0-----:R-:W-:-:S05]  /*0260*/  IMAD.WIDE R8, R9, 0x4, R12 ;  /* 0x0000000409087825 */ /* 0x001fca00078e020c */
[----:B------:R-:W2:Y:S02]  /*0270*/  LDG.E R10, desc[UR12][R8.64] ;  /* 0x0000000c080a7981 */ /* 0x000ea4000c1e1900 */
[----:B--2---:R-:W-:-:S13]  /*0280*/  ISETP.NE.AND P0, PT, R10, RZ, PT ;  /* 0x000000ff0a00720c */ /* 0x004fda0003f05270 */
[----:B------:R-:W-:Y:S05]  /*0290*/  @P0 BRA `(.L_x_1) ;  /* 0x0000000000180947 */ /* 0x000fea0003800000 */
[----:B------:R-:W0:Y:S01]  /*02a0*/  LDC.64 R18, c[0x0][0x3a8] ;  /* 0x0000ea00ff127b82 */ /* 0x000e220000000a00 */
[----:B------:R-:W-:-:S05]  /*02b0*/  IADD3 R11, PT, PT, R27, R21, RZ ;  /* 0x000000151b0b7210 */ /* 0x000fca0007ffe0ff */
[----:B0-----:R-:W-:-:S05]  /*02c0*/  IMAD.WIDE R10, R11, 0x4, R18 ;  /* 0x000000040b0a7825 */ /* 0x001fca00078e0212 */
[----:B------:R-:W2:Y:S02]  /*02d0*/  LDG.E R29, desc[UR12][R10.64] ;  /* 0x0000000c0a1d7981 */ /* 0x000ea4000c1e1900 */
[----:B--2---:R-:W-:-:S13]  /*02e0*/  ISETP.NE.AND P0, PT, R29, RZ, PT ;  /* 0x000000ff1d00720c */ /* 0x004fda0003f05270 */
[----:B------:R-:W-:Y:S05]  /*02f0*/  @!P0 BRA `(.L_x_2) ;  /* 0x0000000000508947 */ /* 0x000fea0003800000 */
.L_x_1:
[----:B------:R-:W-:-:S05]  /*0300*/  VIADD R27, R27, 0x1 ;  /* 0x000000011b1b7836 */ /* 0x000fca0000000000 */
[----:B------:R-:W-:-:S13]  /*0310*/  ISETP.NE.AND P0, PT, R27, R30, PT ;  /* 0x0000001e1b00720c */ /* 0x000fda0003f05270 */
[----:B------:R-:W-:Y:S05]  /*0320*/  @P0 BRA `(.L_x_3) ;  /* 0xfffffffc00b00947 */ /* 0x000fea000383ffff */
.L_x_0:
[----:B------:R-:W-:-:S13]  /*0330*/  ISETP.NE.AND P0, PT, R26, -0x1, PT ;  /* 0xffffffff1a00780c */ /* 0x000fda0003f05270 */
[----:B------:R-:W-:Y:S05]  /*0340*/  @!P0 BRA `(.L_x_4) ;  /* 0x0000000000348947 */ /* 0x000fea0003800000 */
[----:B------:R-:W0:Y:S01]  /*0350*/  LDC.64 R6, c[0x0][0x3a8] ;  /* 0x0000ea00ff067b82 */ /* 0x000e220000000a00 */
[C---:B------:R-:W-:Y:S02]  /*0360*/  IADD3 R11, PT, PT, R26.reuse, R21, RZ ;  /* 0x000000151a0b7210 */ /* 0x040fe40007ffe0ff */
[----:B------:R-:W-:-:S05]  /*0370*/  IADD3 R13, PT, PT, R26, R14, -R21 ;  /* 0x0000000e1a0d7210 */ /* 0x000fca0007ffe815 */
[----:B------:R-:W1:Y:S08]  /*0380*/  LDC.64 R8, c[0x0][0x3a0] ;  /* 0x0000e800ff087b82 */ /* 0x000e700000000a00 */
[----:B------:R-:W2:Y:S01]  /*0390*/  LDC.64 R4, c[0x0][0x398] ;  /* 0x0000e600ff047b82 */ /* 0x000ea20000000a00 */
[----:B0-----:R-:W-:-:S04]  /*03a0*/  IMAD.WIDE R6, R11, 0x4, R6 ;  /* 0x000000040b067825 */ /* 0x001fc800078e0206 */
[----:B------:R-:W-:Y:S01]  /*03b0*/  IMAD.MOV.U32 R11, RZ, RZ, -0x1 ;  /* 0xffffffffff0b7424 */ /* 0x000fe200078e00ff */
[----:B------:R0:W-:Y:S01]  /*03c0*/  STG.E desc[UR12][R6.64], RZ ;  /* 0x000000ff06007986 */ /* 0x0001e2000c10190c */
[----:B-1----:R-:W-:-:S05]  /*03d0*/  IMAD.WIDE R8, R13, 0x4, R8 ;  /* 0x000000040d087825 */ /* 0x002fca00078e0208 */
[----:B------:R0:W-:Y:S01]  /*03e0*/  STG.E desc[UR12][R8.64], RZ ;  /* 0x000000ff08007986 */ /* 0x0001e2000c10190c */
[----:B--2---:R-:W-:-:S05]  /*03f0*/  IMAD.WIDE R4, R26, 0x4, R4 ;  /* 0x000000041a047825 */ /* 0x004fca00078e0204 */
[----:B------:R0:W-:Y:S04]  /*0400*/  STG.E desc[UR12][R4.64], RZ ;  /* 0x000000ff04007986 */ /* 0x0001e8000c10190c */
[----:B------:R0:W-:Y:S02]  /*0410*/  STG.E desc[UR12][R2.64], R11 ;  /* 0x0000000b02007986 */ /* 0x0001e4000c10190c */
.L_x_4:
[----:B------:R-:W-:Y:S01]  /*0420*/  IADD3 R21, PT, PT, R21, -0x1, RZ ;  /* 0xffffffff15157810 */ /* 0x000fe20007ffe0ff */
[----:B------:R-:W-:Y:S06]  /*0430*/  BRA `(.L_x_5) ;  /* 0x0000008400a07947 */ /* 0x000fec0003800000 */
.L_x_2:
[----:B------:R-:W-:-:S13]  /*0440*/  ISETP.NE.AND P0, PT, R26, -0x1, PT ;  /* 0xffffffff1a00780c */ /* 0x000fda0003f05270 */
[----:B------:R-:W-:-:S04]  /*0450*/  @P0 IMAD.IADD R29, R26, 0x1, R21 ;  /* 0x000000011a1d0824 */ /* 0x000fc800078e0215 */
[----:B------:R-:W-:-:S05]  /*0460*/  @P0 IMAD.WIDE R18, R29, 0x4, R18 ;  /* 0x000000041d120825 */ /* 0x000fca00078e0212 */
[----:B------:R0:W-:Y:S04]  /*0470*/  @P0 STG.E desc[UR12][R18.64], RZ ;  /* 0x000000ff12000986 */ /* 0x0001e8000c10190c */
[----:B------:R-:W2:Y:S02]  /*0480*/  @P0 LDG.E R29, desc[UR12][R2.64] ;  /* 0x0000000c021d0981 */ /* 0x000ea4000c1e1900 */
[----:B--2---:R-:W-:-:S05]  /*0490*/  @P0 IADD3 R29, PT, PT, R28, R29, RZ ;  /* 0x0000001d1c1d0210 */ /* 0x004fca0007ffe0ff */
[----:B------:R-:W-:Y:S02]  /*04a0*/  @P0 IMAD.WIDE R28, R29, 0x4, R12 ;  /* 0x000000041d1c0825 */ /* 0x000fe400078e020c */
[----:B------:R-:W1:Y:S03]  /*04b0*/  LDC R12, c[0x0][0x3cc] ;  /* 0x0000f300ff0c7b82 */ /* 0x000e660000000800 */
[----:B------:R0:W-:Y:S04]  /*04c0*/  @P0 STG.E desc[UR12][R28.64], RZ ;  /* 0x000000ff1c000986 */ /* 0x0001e8000c10190c */
[----:B------:R-:W2:Y:S01]  /*04d0*/  @P0 LDG.E R13, desc[UR12][R2.64] ;  /* 0x0000000c020d0981 */ /* 0x000ea2000c1e1900 */
[----:B------:R-:W-:Y:S01]  /*04e0*/  IADD3 R21, PT, PT, R21, 0x1, RZ ;  /* 0x0000000115157810 */ /* 0x000fe20007ffe0ff */
[----:B--2---:R-:W-:-:S04]  /*04f0*/  @P0 IMAD.WIDE R4, R13, 0x4, R4 ;  /* 0x000000040d040825 */ /* 0x004fc800078e0204 */
[----:B------:R-:W-:Y:S01]  /*0500*/  IMAD.MOV.U32 R13, RZ, RZ, 0x1 ;  /* 0x00000001ff0d7424 */ /* 0x000fe200078e00ff */
[----:B------:R0:W-:Y:S01]  /*0510*/  @P0 STG.E desc[UR12][R4.64], RZ ;  /* 0x000000ff04000986 */ /* 0x0001e2000c10190c */
[----:B-1----:R-:W-:-:S03]  /*0520*/  ISETP.NE.AND P0, PT, R21, R12, PT ;  /* 0x0000000c1500720c */ /* 0x002fc60003f05270 */
[----:B------:R0:W-:Y:S04]  /*0530*/  STG.E desc[UR12][R2.64], R27 ;  /* 0x0000001b02007986 */ /* 0x0001e8000c10190c */
[----:B------:R0:W-:Y:S04]  /*0540*/  STG.E desc[UR12][R10.64], R13 ;  /* 0x0000000d0a007986 */ /* 0x0001e8000c10190c */
[----:B------:R0:W-:Y:S04]  /*0550*/  STG.E desc[UR12][R8.64], R13 ;  /* 0x0000000d08007986 */ /* 0x0001e8000c10190c */
[----:B------:R0:W-:Y:S01]  /*0560*/  STG.E desc[UR12][R6.64], R13 ;  /* 0x0000000d06007986 */ /* 0x0001e2000c10190c */
[----:B------:R-:W-:Y:S05]  /*0570*/  @P0 BRA `(.L_x_5) ;  /* 0x0000008400500947 */ /* 0x000fea0003800000 */
[----:B------:R-:W-:Y:S01]  /*0580*/  ISETP.GE.AND P1, PT, R12, 0x1, PT ;  /* 0x000000010c00780c */ /* 0x000fe20003f26270 */
[----:B------:R-:W-:Y:S01]  /*0590*/  UPLOP3.LUT UP0, UPT, UPT, UPT, UPT, 0x40, 0x4 ;  /* 0x000000000004789c */ /* 0x000fe20003f0e870 */
[----:B------:R-:W-:Y:S01]  /*05a0*/  PLOP3.LUT P0, PT, PT, PT, PT, 0x80, 0x8 ;  /* 0x000000000008781c */ /* 0x000fe20003f0f070 */
[----:B------:R-:W-:Y:S01]  /*05b0*/  UMOV UR14, 0x2 ;  /* 0x00000002000e7882 */ /* 0x000fe20000000000 */
[----:B------:R-:W-:-:S09]  /*05c0*/  UMOV UR4, URZ ;  /* 0x000000ff00047c82 */ /* 0x000fd20008000000 */
[----:B------:R-:W-:Y:S05]  /*05d0*/  @!P1 BRA `(.L_x_6) ;  /* 0x0000003c00409947 */ /* 0x000fea0003800000 */
[----:B------:R-:W-:Y:S01]  /*05e0*/  ISETP.GE.U32.AND P3, PT, R14, 0xf, PT ;  /* 0x0000000f0e00780c */ /* 0x000fe20003f66070 */
[----:B0-----:R-:W-:-:S12]  /*05f0*/  IMAD.MOV.U32 R2, RZ, RZ, RZ ;  /* 0x000000ffff027224 */ /* 0x001fd800078e00ff */
[----:B------:R-:W-:Y:S05]  /*0600*/  @!P3 BRA `(.L_x_7) ;  /* 0x0000000000d8b947 */ /* 0x000fea0003800000 */
[----:B------:R-:W0:Y:S01]  /*0610*/  LDCU.128 UR8, c[0x0][0x380] ;  /* 0x00007000ff0877ac */ /* 0x000e220008000c00 */
[----:B------:R-:W-:Y:S01]  /*0620*/  MOV R6, R15 ;  /* 0x0000000f00067202 */ /* 0x000fe20000000f00 */
[----:B0-----:R-:W-:Y:S02]  /*0630*/  UIADD3 UR7, UP1, UPT, UR8, 0x20, URZ ;  /* 0x0000002008077890 */ /* 0x001fe4000ff3e0ff */
[----:B------:R-:W-:Y:S02]  /*0640*/  UIADD3 UR5, UP2, UPT, UR10, 0x20, URZ ;  /* 0x000000200a057890 */ /* 0x000fe4000ff5e0ff */
[----:B------:R-:W-:Y:S02]  /*0650*/  UIADD3.X UR8, UPT, UPT, URZ, UR9, URZ, UP1, !UPT ;  /* 0x00000009ff087290 */ /* 0x000fe40008ffe4ff */
[----:B------:R-:W-:Y:S01]  /*0660*/  UIADD3.X UR6, UPT, UPT, URZ, UR11, URZ, UP2, !UPT ;  /* 0x0000000bff067290 */ /* 0x000fe200097fe4ff */
[----:B------:R-:W-:Y:S01]  /*0670*/  IMAD.U32 R10, RZ, RZ, UR7 ;  /* 0x00000007ff0a7e24 */ /* 0x000fe2000f8e00ff */
[----:B------:R-:W-:-:S02]  /*0680*/  MOV R8, UR5 ;  /* 0x0000000500087c02 */ /* 0x000fc40008000f00 */
[----:B------:R-:W-:Y:S02]  /*0690*/  IMAD.U32 R7, RZ, RZ, UR8 ;  /* 0x00000008ff077e24 */ /* 0x000fe4000f8e00ff */
[----:B------:R-:W-:-:S07]  /*06a0*/  MOV R19, UR6 ;  /* 0x0000000600137c02 */ /* 0x000fce0008000f00 */
.L_x_8:
[----:B------:R-:W-:Y:S01]  /*06b0*/  IMAD.MOV.U32 R2, RZ, RZ, R10 ;  /* 0x000000ffff027224 */ /* 0x000fe200078e000a */
[----:B------:R-:W-:-:S05]  /*06c0*/  MOV R3, R7 ;  /* 0x0000000700037202 */ /* 0x000fca0000000f00 */
[----:B------:R-:W2:Y:S01]  /*06d0*/  LDG.E R7, desc[UR12][R2.64+-0x20] ;  /* 0xffffe00c02077981 */ /* 0x000ea2000c1e1900 */
[----:B-1----:R-:W-:Y:S01]  /*06e0*/  IMAD.MOV.U32 R4, RZ, RZ, R8 ;  /* 0x000000ffff047224 */ /* 0x002fe200078e0008 */
[----:B------:R-:W-:-:S05]  /*06f0*/  MOV R5, R19 ;  /* 0x0000001300057202 */ /* 0x000fca0000000f00 */
[----:B--2---:R0:W-:Y:S04]  /*0700*/  STG.E desc[UR12][R4.64+-0x20], R7 ;  /* 0xffffe00704007986 */ /* 0x0041e8000c10190c */
[----:B------:R-:W2:Y:S04]  /*0710*/  LDG.E R9, desc[UR12][R2.64+-0x1c] ;  /* 0xffffe40c02097981 */ /* 0x000ea8000c1e1900 */
[----:B--2---:R1:W-:Y:S04]  /*0720*/  STG.E desc[UR12][R4.64+-0x1c], R9 ;  /* 0xffffe40904007986 */ /* 0x0043e8000c10190c */
[----:B------:R-:W2:Y:S04]  /*0730*/  LDG.E R11, desc[UR12][R2.64+-0x18] ;  /* 0xffffe80c020b7981 */ /* 0x000ea8000c1e1900 */
[----:B--2---:R2:W-:Y:S04]  /*0740*/  STG.E desc[UR12][R4.64+-0x18], R11 ;  /* 0xffffe80b04007986 */ /* 0x0045e8000c10190c */
[----:B------:R-:W3:Y:S04]  /*0750*/  LDG.E R13, desc[UR12][R2.64+-0x14] ;  /* 0xffffec0c020d7981 */ /* 0x000ee8000c1e1900 */
[----:B---3--:R3:W-:Y:S04]  /*0760*/  STG.E desc[UR12][R4.64+-0x14], R13 ;  /* 0xffffec0d04007986 */ /* 0x0087e8000c10190c */
[----:B------:R-:W4:Y:S04]  /*0770*/  LDG.E R19, desc[UR12][R2.64+-0x10] ;  /* 0xfffff00c02137981 */ /* 0x000f28000c1e1900 */
[----:B----4-:R4:W-:Y:S04]  /*0780*/  STG.E desc[UR12][R4.64+-0x10], R19 ;  /* 0xfffff01304007986 */ /* 0x0109e8000c10190c */
[----:B------:R-:W5:Y:S04]  /*0790*/  LDG.E R21, desc[UR12][R2.64+-0xc] ;  /* 0xfffff40c02157981 */ /* 0x000f68000c1e1900 */
[----:B-----5:R5:W-:Y:S04]  /*07a0*/  STG.E desc[UR12][R4.64+-0xc], R21 ;  /* 0xfffff41504007986 */ /* 0x020be8000c10190c */
[----:B0-----:R-:W2:Y:S04]  /*07b0*/  LDG.E R7, desc[UR12][R2.64+-0x8] ;  /* 0xfffff80c02077981 */ /* 0x001ea8000c1e1900 */
[----:B--2---:R0:W-:Y:S04]  /*07c0*/  STG.E desc[UR12][R4.64+-0x8], R7 ;  /* 0xfffff80704007986 */ /* 0x0041e8000c10190c */
[----:B-1----:R-:W2:Y:S04]  /*07d0*/  LDG.E R9, desc[UR12][R2.64+-0x4] ;  /* 0xfffffc0c02097981 */ /* 0x002ea8000c1e1900 */
[----:B--2---:R1:W-:Y:S04]  /*07e0*/  STG.E desc[UR12][R4.64+-0x4], R9 ;  /* 0xfffffc0904007986 */ /* 0x0043e8000c10190c */
[----:B------:R-:W2:Y:S04]  /*07f0*/  LDG.E R11, desc[UR12][R2.64] ;  /* 0x0000000c020b7981 */ /* 0x000ea8000c1e1900 */
[----:B--2---:R2:W-:Y:S04]  /*0800*/  STG.E desc[UR12][R4.64], R11 ;  /* 0x0000000b04007986 */ /* 0x0045e8000c10190c */
[----:B---3--:R-:W3:Y:S04]  /*0810*/  LDG.E R13, desc[UR12][R2.64+0x4] ;  /* 0x0000040c020d7981 */ /* 0x008ee8000c1e1900 */
[----:B---3--:R3:W-:Y:S04]  /*0820*/  STG.E desc[UR12][R4.64+0x4], R13 ;  /* 0x0000040d04007986 */ /* 0x0087e8000c10190c */
[----:B----4-:R-:W4:Y:S04]  /*0830*/  LDG.E R19, desc[UR12][R2.64+0x8] ;  /* 0x0000080c02137981 */ /* 0x010f28000c1e1900 */
[----:B----4-:R4:W-:Y:S04]  /*0840*/  STG.E desc[UR12][R4.64+0x8], R19 ;  /* 0x0000081304007986 */ /* 0x0109e8000c10190c */
[----:B-----5:R-:W5:Y:S04]  /*0850*/  LDG.E R21, desc[UR12][R2.64+0xc] ;  /* 0x00000c0c02157981 */ /* 0x020f68000c1e1900 */
[----:B-----5:R-:W-:Y:S04]  /*0860*/  STG.E desc[UR12][R4.64+0xc], R21 ;  /* 0x00000c1504007986 */ /* 0x020fe8000c10190c */
[----:B0-----:R-:W5:Y:S04]  /*0870*/  LDG.E R7, desc[UR12][R2.64+0x10] ;  /* 0x0000100c02077981 */ /* 0x001f68000c1e1900 */
[----:B-----5:R0:W-:Y:S04]  /*0880*/  STG.E desc[UR12][R4.64+0x10], R7 ;  /* 0x0000100704007986 */ /* 0x0201e8000c10190c */
[----:B-1----:R-:W5:Y:S04]  /*0890*/  LDG.E R9, desc[UR12][R2.64+0x14] ;  /* 0x0000140c02097981 */ /* 0x002f68000c1e1900 */
[----:B-----5:R1:W-:Y:S04]  /*08a0*/  STG.E desc[UR12][R4.64+0x14], R9 ;  /* 0x0000140904007986 */ /* 0x0203e8000c10190c */
[----:B--2---:R-:W2:Y:S01]  /*08b0*/  LDG.E R11, desc[UR12][R2.64+0x18] ;  /* 0x0000180c020b7981 */ /* 0x004ea2000c1e1900 */
[----:B------:R-:W-:-:S05]  /*08c0*/  VIADD R6, R6, 0x10 ;  /* 0x0000001006067836 */ /* 0x000fca0000000000 */
[----:B------:R-:W-:Y:S01]  /*08d0*/  ISETP.NE.AND P1, PT, R6, RZ, PT ;  /* 0x000000ff0600720c */ /* 0x000fe20003f25270 */
[----:B--2---:R1:W-:Y:S04]  /*08e0*/  STG.E desc[UR12][R4.64+0x18], R11 ;  /* 0x0000180b04007986 */ /* 0x0043e8000c10190c */
[----:B---3--:R-:W2:Y:S01]  /*08f0*/  LDG.E R13, desc[UR12][R2.64+0x1c] ;  /* 0x00001c0c020d7981 */ /* 0x008ea2000c1e1900 */
[----:B------:R-:W-:Y:S02]  /*0900*/  IADD3 R8, P4, PT, R4, 0x40, RZ ;  /* 0x0000004004087810 */ /* 0x000fe40007f9e0ff */
[----:B------:R-:W-:-:S03]  /*0910*/  IADD3 R10, P2, PT, R2, 0x40, RZ ;  /* 0x00000040020a7810 */ /* 0x000fc60007f5e0ff */
[----:B----4-:R-:W-:Y:S01]  /*0920*/  IMAD.X R19, RZ, RZ, R5, P4 ;  /* 0x000000ffff137224 */ /* 0x010fe200020e0605 */
[----:B0-----:R-:W-:Y:S01]  /*0930*/  IADD3.X R7, PT, PT, RZ, R3, RZ, P2, !PT ;  /* 0x00000003ff077210 */ /* 0x001fe200017fe4ff */
[----:B--2---:R1:W-:Y:S01]  /*0940*/  STG.E desc[UR12][R4.64+0x1c], R13 ;  /* 0x00001c0d04007986 */ /* 0x0043e2000c10190c */
[----:B------:R-:W-:Y:S07]  /*0950*/  @P1 BRA `(.L_x_8) ;  /* 0xfffffffc00541947 */ /* 0x000fee000383ffff */
[----:B------:R-:W-:-:S07]  /*0960*/  MOV R2, R0 ;  /* 0x0000000000027202 */ /* 0x000fce0000000f00 */
.L_x_7:
[----:B------:R-:W-:-:S13]  /*0970*/  ISETP.NE.AND P2, PT, R20, RZ, PT ;  /* 0x000000ff1400720c */ /* 0x000fda0003f45270 */
[----:B------:R-:W-:Y:S05]  /*0980*/  @!P2 BRA `(.L_x_9) ;  /* 0x0000000000e0a947 */ /* 0x000fea0003800000 */
[----:B------:R-:W-:Y:S02]  /*0990*/  ISETP.GE.U32.AND P1, PT, R24, 0x7, PT ;  /* 0x000000071800780c */ /* 0x000fe40003f26070 */
[----:B------:R-:W-:-:S11]  /*09a0*/  ISETP.NE.AND P4, PT, R22, RZ, PT ;  /* 0x000000ff1600720c */ /* 0x000fd60003f85270 */
[----:B------:R-:W-:Y:S05]  /*09b0*/  @!P1 BRA `(.L_x_10) ;  /* 0x0000000000549947 */ /* 0x000fea0003800000 */
[----:B-1----:R-:W0:Y:S08]  /*09c0*/  LDC.64 R4, c[0x0][0x380] ;  /* 0x0000e000ff047b82 */ /* 0x002e300000000a00 */
[----:B------:R-:W1:Y:S01]  /*09d0*/  LDC.64 R6, c[0x0][0x388] ;  /* 0x0000e200ff067b82 */ /* 0x000e620000000a00 */
[----:B0-----:R-:W-:-:S05]  /*09e0*/  IMAD.WIDE.U32 R4, R2, 0x4, R4 ;  /* 0x0000000402047825 */ /* 0x001fca00078e0004 */
[----:B------:R-:W2:Y:S01]  /*09f0*/  LDG.E R3, desc[UR12][R4.64] ;  /* 0x0000000c04037981 */ /* 0x000ea2000c1e1900 */
[----:B-1----:R-:W-:-:S05]  /*0a00*/  IMAD.WIDE.U32 R6, R2, 0x4, R6 ;  /* 0x0000000402067825 */ /* 0x002fca00078e0006 */
[----:B--2---:R0:W-:Y:S04]  /*0a10*/  STG.E desc[UR12][R6.64], R3 ;  /* 0x0000000306007986 */ /* 0x0041e8000c10190c */
[----:B------:R-:W2:Y:S04]  /*0a20*/  LDG.E R9, desc[UR12][R4.64+0x4] ;  /* 0x0000040c04097981 */ /* 0x000ea8000c1e1900 */
[----:B--2---:R1:W-:Y:S04]  /*0a30*/  STG.E desc[UR12][R6.64+0x4], R9 ;  /* 0x0000040906007986 */ /* 0x0043e8000c10190c */
[----:B------:R-:W2:Y:S04]  /*0a40*/  LDG.E R11, desc[UR12][R4.64+0x8] ;  /* 0x0000080c040b7981 */ /* 0x000ea8000c1e1900 */
[----:B--2---:R2:W-:Y:S04]  /*0a50*/  STG.E desc[UR12][R6.64+0x8], R11 ;  /* 0x0000080b06007986 */ /* 0x0045e8000c10190c */
[----:B------:R-:W3:Y:S04]  /*0a60*/  LDG.E R13, desc[UR12][R4.64+0xc] ;  /* 0x00000c0c040d7981 */ /* 0x000ee8000c1e1900 */
[----:B---3--:R2:W-:Y:S04]  /*0a70*/  STG.E desc[UR12][R6.64+0xc], R13 ;  /* 0x00000c0d06007986 */ /* 0x0085e8000c10190c */
[----:B------:R-:W3:Y:S04]  /*0a80*/  LDG.E R19, desc[UR12][R4.64+0x10] ;  /* 0x0000100c04137981 */ /* 0x000ee8000c1e1900 */
[----:B---3--:R2:W-:Y:S04]  /*0a90*/  STG.E desc[UR12][R6.64+0x10], R19 ;  /* 0x0000101306007986 */ /* 0x0085e8000c10190c */
[----:B------:R-:W3:Y:S04]  /*0aa0*/  LDG.E R21, desc[UR12][R4.64+0x14] ;  /* 0x0000140c04157981 */ /* 0x000ee8000c1e1900 */
[----:B---3--:R2:W-:Y:S04]  /*0ab0*/  STG.E desc[UR12][R6.64+0x14], R21 ;  /* 0x0000141506007986 */ /* 0x0085e8000c10190c */
[----:B0-----:R-:W3:Y:S04]  /*0ac0*/  LDG.E R3, desc[UR12][R4.64+0x18] ;  /* 0x0000180c04037981 */ /* 0x001ee8000c1e1900 */
[----:B---3--:R2:W-:Y:S04]  /*0ad0*/  STG.E desc[UR12][R6.64+0x18], R3 ;  /* 0x0000180306007986 */ /* 0x0085e8000c10190c */
[----:B-1----:R-:W3:Y:S01]  /*0ae0*/  LDG.E R9, desc[UR12][R4.64+0x1c] ;  /* 0x00001c0c04097981 */ /* 0x002ee2000c1e1900 */
[----:B------:R-:W-:-:S03]  /*0af0*/  VIADD R2, R2, 0x8 ;  /* 0x0000000802027836 */ /* 0x000fc60000000000 */
[----:B---3--:R2:W-:Y:S04]  /*0b00*/  STG.E desc[UR12][R6.64+0x1c], R9 ;  /* 0x00001c0906007986 */ /* 0x0085e8000c10190c */
.L_x_10:
[----:B------:R-:W-:Y:S05]  /*0b10*/  @!P4 BRA `(.L_x_9) ;  /* 0x00000000007cc947 */ /* 0x000fea0003800000 */
[----:B------:R-:W-:Y:S02]  /*0b20*/  ISETP.GE.U32.AND P1, PT, R25, 0x3, PT ;  /* 0x000000031900780c */ /* 0x000fe40003f26070 */
[----:B------:R-:W-:-:S11]  /*0b30*/  ISETP.NE.AND P4, PT, R23, RZ, PT ;  /* 0x000000ff1700720c */ /* 0x000fd60003f85270 */
[----:B------:R-:W-:Y:S05]  /*0b40*/  @!P1 BRA `(.L_x_11) ;  /* 0x0000000000349947 */ /* 0x000fea0003800000 */
[----:B-1----:R-:W0:Y:S08]  /*0b50*/  LDC.64 R4, c[0x0][0x380] ;  /* 0x0000e000ff047b82 */ /* 0x002e300000000a00 */
[----:B--2---:R-:W1:Y:S01]  /*0b60*/  LDC.64 R6, c[0x0][0x388] ;  /* 0x0000e200ff067b82 */ /* 0x004e620000000a00 */
        /* <DEDUP_REMOVED lines=8> */
[----:B------:R-:W2:Y:S01]  /*0bf0*/  LDG.E R13, desc[UR12][R4.64+0xc] ;  /* 0x00000c0c040d7981 */ /* 0x000ea2000c1e1900 */
[----:B------:R-:W-:-:S03]  /*0c00*/  IADD3 R2, PT, PT, R2, 0x4, RZ ;  /* 0x0000000402027810 */ /* 0x000fc60007ffe0ff */
[----:B--2---:R0:W-:Y:S04]  /*0c10*/  STG.E desc[UR12][R6.64+0xc], R13 ;  /* 0x00000c0d06007986 */ /* 0x0041e8000c10190c */
.L_x_11:
[----:B------:R-:W-:Y:S05]  /*0c20*/  @!P4 BRA `(.L_x_9) ;  /* 0x000000000038c947 */ /* 0x000fea0003800000 */
[----:B-1----:R-:W1:Y:S08]  /*0c30*/  LDC.64 R4, c[0x0][0x380] ;  /* 0x0000e000ff047b82 */ /* 0x002e700000000a00 */
[----:B0-2---:R-:W0:Y:S01]  /*0c40*/  LDC.64 R6, c[0x0][0x388] ;  /* 0x0000e200ff067b82 */ /* 0x005e220000000a00 */
[----:B-1----:R-:W-:-:S05]  /*0c50*/  IMAD.WIDE.U32 R4, R2, 0x4, R4 ;  /* 0x0000000402047825 */ /* 0x002fca00078e0004 */
[----:B------:R-:W2:Y:S01]  /*0c60*/  LDG.E R9, desc[UR12][R4.64] ;  /* 0x0000000c04097981 */ /* 0x000ea2000c1e1900 */
[----:B------:R-:W-:Y:S01]  /*0c70*/  ISETP.NE.AND P1, PT, R23, 0x1, PT ;  /* 0x000000011700780c */ /* 0x000fe20003f25270 */
[----:B0-----:R-:W-:-:S05]  /*0c80*/  IMAD.WIDE.U32 R2, R2, 0x4, R6 ;  /* 0x0000000402027825 */ /* 0x001fca00078e0006 */
[----:B--2---:R3:W-:Y:S07]  /*0c90*/  STG.E desc[UR12][R2.64], R9 ;  /* 0x0000000902007986 */ /* 0x0047ee000c10190c */
[----:B------:R-:W-:Y:S05]  /*0ca0*/  @!P1 BRA `(.L_x_9) ;  /* 0x0000000000189947 */ /* 0x000fea0003800000 */
[----:B------:R-:W2:Y:S01]  /*0cb0*/  LDG.E R7, desc[UR12][R4.64+0x4] ;  /* 0x0000040c04077981 */ /* 0x000ea2000c1e1900 */
[----:B------:R-:W-:-:S03]  /*0cc0*/  ISETP.NE.AND P1, PT, R23, 0x2, PT ;  /* 0x000000021700780c */ /* 0x000fc60003f25270 */
[----:B--2---:R4:W-:Y:S10]  /*0cd0*/  STG.E desc[UR12][R2.64+0x4], R7 ;  /* 0x0000040702007986 */ /* 0x0049f4000c10190c */
[----:B------:R-:W-:Y:S05]  /*0ce0*/  @!P1 BRA `(.L_x_9) ;  /* 0x0000000000089947 */ /* 0x000fea0003800000 */
[----:B------:R-:W2:Y:S04]  /*0cf0*/  LDG.E R5, desc[UR12][R4.64+0x8] ;  /* 0x0000080c04057981 */ /* 0x000ea8000c1e1900 */
[----:B--2---:R0:W-:Y:S02]  /*0d00*/  STG.E desc[UR12][R2.64+0x8], R5 ;  /* 0x0000080502007986 */ /* 0x0041e4000c10190c */
.L_x_9:
[----:B------:R-:W5:Y:S01]  /*0d10*/  LDCU UR5, c[0x0][0x3cc] ;  /* 0x00007980ff0577ac */ /* 0x000f620008000800 */
[----:B0-234-:R-:W-:Y:S01]  /*0d20*/  IMAD.MOV.U32 R3, RZ, RZ, RZ ;  /* 0x000000ffff037224 */ /* 0x01dfe200078e00ff */
[----:B-----5:R-:W-:Y:S01]  /*0d30*/  MOV R2, UR5 ;  /* 0x0000000500027c02 */ /* 0x020fe20008000f00 */
[----:B------:R-:W-:Y:S06]  /*0d40*/  @!P3 BRA `(.L_x_12) ;  /* 0x0000000000acb947 */ /* 0x000fec0003800000 */
[----:B------:R-:W-:Y:S01]  /*0d50*/  IMAD.MOV.U32 R3, RZ, RZ, RZ ;  /* 0x000000ffff037224 */ /* 0x000fe200078e00ff */
[----:B------:R-:W-:-:S07]  /*0d60*/  MOV R2, UR5 ;  /* 0x0000000500027c02 */ /* 0x000fce0008000f00 */
.L_x_13:
[----:B-1----:R-:W0:Y:S08]  /*0d70*/  LDC.64 R4, c[0x0][0x388] ;  /* 0x0000e200ff047b82 */ /* 0x002e300000000a00 */
[----:B----4-:R-:W1:Y:S01]  /*0d80*/  LDC.64 R6, c[0x0][0x390] ;  /* 0x0000e400ff067b82 */ /* 0x010e620000000a00 */
[----:B0-----:R-:W-:-:S05]  /*0d90*/  IMAD.WIDE R4, R2, 0x4, R4 ;  /* 0x0000000402047825 */ /* 0x001fca00078e0204 */
        /* <DEDUP_REMOVED lines=24> */
[----:B-----5:R4:W-:Y:S04]  /*0f20*/  STG.E desc[UR12][R6.64+0x2c], R27 ;  /* 0x00002c1b06007986 */ /* 0x0209e8000c10190c */
[----:B0-----:R-:W5:Y:S04]  /*0f30*/  LDG.E R9, desc[UR12][R4.64+-0x34] ;  /* 0xffffcc0c04097981 */ /* 0x001f68000c1e1900 */
[----:B-----5:R4:W-:Y:S04]  /*0f40*/  STG.E desc[UR12][R6.64+0x30], R9 ;  /* 0x0000300906007986 */ /* 0x0209e8000c10190c */
[----:B-1----:R-:W5:Y:S04]  /*0f50*/  LDG.E R11, desc[UR12][R4.64+-0x38] ;  /* 0xffffc80c040b7981 */ /* 0x002f68000c1e1900 */
[----:B-----5:R4:W-:Y:S04]  /*0f60*/  STG.E desc[UR12][R6.64+0x34], R11 ;  /* 0x0000340b06007986 */ /* 0x0209e8000c10190c */
[----:B--2---:R-:W2:Y:S01]  /*0f70*/  LDG.E R13, desc[UR12][R4.64+-0x3c] ;  /* 0xffffc40c040d7981 */ /* 0x004ea2000c1e1900 */
[----:B------:R-:W-:-:S05]  /*0f80*/  VIADD R3, R3, 0x10 ;  /* 0x0000001003037836 */ /* 0x000fca0000000000 */
[----:B------:R-:W-:Y:S01]  /*0f90*/  ISETP.NE.AND P1, PT, R3, R0, PT ;  /* 0x000000000300720c */ /* 0x000fe20003f25270 */
[----:B--2---:R4:W-:Y:S04]  /*0fa0*/  STG.E desc[UR12][R6.64+0x38], R13 ;  /* 0x0000380d06007986 */ /* 0x0049e8000c10190c */
[----:B---3--:R-:W2:Y:S01]  /*0fb0*/  LDG.E R19, desc[UR12][R4.64+-0x40] ;  /* 0xffffc00c04137981 */ /* 0x008ea2000c1e1900 */
[----:B------:R-:W-:-:S03]  /*0fc0*/  IADD3 R2, PT, PT, R2, -0x10, RZ ;  /* 0xfffffff002027810 */ /* 0x000fc60007ffe0ff */
[----:B--2---:R4:W-:Y:S04]  /*0fd0*/  STG.E desc[UR12][R6.64+0x3c], R19 ;  /* 0x00003c1306007986 */ /* 0x0049e8000c10190c */
[----:B------:R-:W-:Y:S05]  /*0fe0*/  @P1 BRA `(.L_x_13) ;  /* 0xfffffffc00601947 */ /* 0x000fea000383ffff */
[----:B------:R-:W-:-:S07]  /*0ff0*/  IMAD.MOV.U32 R3, RZ, RZ, R0 ;  /* 0x000000ffff037224 */ /* 0x000fce00078e0000 */
.L_x_12:
[----:B------:R-:W-:Y:S05]  /*1000*/  @!P2 BRA `(.L_x_14) ;  /* 0x0000000000e8a947 */ /* 0x000fea0003800000 */
[----:B------:R-:W-:Y:S02]  /*1010*/  ISETP.GE.U32.AND P1, PT, R24, 0x7, PT ;  /* 0x000000071800780c */ /* 0x000fe40003f26070 */
[----:B------:R-:W-:-:S11]  /*1020*/  ISETP.NE.AND P4, PT, R22, RZ, PT ;  /* 0x000000ff1600720c */ /* 0x000fd60003f85270 */
[----:B------:R-:W-:Y:S05]  /*1030*/  @!P1 BRA `(.L_x_15) ;  /* 0x0000000000589947 */ /* 0x000fea0003800000 */
        /* <DEDUP_REMOVED lines=19> */
[----:B------:R-:W-:Y:S01]  /*1170*/  IADD3 R2, PT, PT, R2, -0x8, RZ ;  /* 0xfffffff802027810 */ /* 0x000fe20007ffe0ff */
[----:B------:R-:W-:-:S02]  /*1180*/  VIADD R3, R3, 0x8 ;  /* 0x0000000803037836 */ /* 0x000fc40000000000 */
[----:B---3--:R2:W-:Y:S05]  /*1190*/  STG.E desc[UR12][R6.64+0x1c], R11 ;  /* 0x00001c0b06007986 */ /* 0x0085ea000c10190c */
.L_x_15:
[----:B------:R-:W-:Y:S05]  /*11a0*/  @!P4 BRA `(.L_x_14) ;  /* 0x000000000080c947 */ /* 0x000fea0003800000 */
[----:B------:R-:W-:Y:S02]  /*11b0*/  ISETP.GE.U32.AND P1, PT, R25, 0x3, PT ;  /* 0x000000031900780c */ /* 0x000fe40003f26070 */
[----:B------:R-:W-:-:S11]  /*11c0*/  ISETP.NE.AND P4, PT, R23, RZ, PT ;  /* 0x000000ff1700720c */ /* 0x000fd60003f85270 */
[----:B------:R-:W-:Y:S05]  /*11d0*/  @!P1 BRA `(.L_x_16) ;  /* 0x0000000000389947 */ /* 0x000fea0003800000 */
[----:B-1----:R-:W0:Y:S08]  /*11e0*/  LDC.64 R4, c[0x0][0x388] ;  /* 0x0000e200ff047b82 */ /* 0x002e300000000a00 */
[----:B--2-4-:R-:W1:Y:S01]  /*11f0*/  LDC.64 R6, c[0x0][0x390] ;  /* 0x0000e400ff067b82 */ /* 0x014e620000000a00 */
        /* <DEDUP_REMOVED lines=9> */
[----:B------:R-:W-:Y:S01]  /*1290*/  IADD3 R2, PT, PT, R2, -0x4, RZ ;  /* 0xfffffffc02027810 */ /* 0x000fe20007ffe0ff */
[----:B------:R-:W-:-:S02]  /*12a0*/  VIADD R3, R3, 0x4 ;  /* 0x0000000403037836 */ /* 0x000fc40000000000 */
[----:B--2---:R0:W-:Y:S05]  /*12b0*/  STG.E desc[UR12][R6.64+0xc], R19 ;  /* 0x00000c1306007986 */ /* 0x0041ea000c10190c */
.L_x_16:
[----:B------:R-:W-:Y:S05]  /*12c0*/  @!P4 BRA `(.L_x_14) ;  /* 0x000000000038c947 */ /* 0x000fea0003800000 */
[----:B-1----:R-:W1:Y:S08]  /*12d0*/  LDC.64 R4, c[0x0][0x388] ;  /* 0x0000e200ff047b82 */ /* 0x002e700000000a00 */
[----:B0-2-4-:R-:W0:Y:S01]  /*12e0*/  LDC.64 R6, c[0x0][0x390] ;  /* 0x0000e400ff067b82 */ /* 0x015e220000000a00 */
[----:B-1----:R-:W-:-:S05]  /*12f0*/  IMAD.WIDE R4, R2, 0x4, R4 ;  /* 0x0000000402047825 */ /* 0x002fca00078e0204 */
        /* <DEDUP_REMOVED lines=11> */
.L_x_14:
[----:B0-2-4-:R-:W-:Y:S01]  /*13b0*/  HFMA2 R6, -RZ, RZ, 0, 0 ;  /* 0x00000000ff067431 */ /* 0x015fe200000001ff */
[----:B------:R-:W-:Y:S06]  /*13c0*/  @!P3 BRA `(.L_x_17) ;  /* 0x00000004001cb947 */ /* 0x000fec0003800000 */
[----:B------:R-:W-:-:S07]  /*13d0*/  IMAD.MOV.U32 R7, RZ, RZ, RZ ;  /* 0x000000ffff077224 */ /* 0x000fce00078e00ff */
.L_x_18:
[----:B01----:R-:W0:Y:S08]  /*13e0*/  LDC.64 R4, c[0x0][0x390] ;  /* 0x0000e400ff047b82 */ /* 0x003e300000000a00 */
[----:B---3--:R-:W1:Y:S01]  /*13f0*/  LDC.64 R2, c[0x0][0x388] ;  /* 0x0000e200ff027b82 */ /* 0x008e620000000a00 */
[----:B0-----:R-:W-:-:S05]  /*1400*/  IMAD.WIDE.U32 R4, R7, 0x4, R4 ;  /* 0x0000000407047825 */ /* 0x001fca00078e0004 */
[----:B------:R-:W1:Y:S02]  /*1410*/  LDG.E R9, desc[UR12][R4.64] ;  /* 0x0000000c04097981 */ /* 0x000e64000c1e1900 */
[----:B-1----:R-:W-:-:S05]  /*1420*/  IMAD.WIDE R8, R9, 0x4, R2 ;  /* 0x0000000409087825 */ /* 0x002fca00078e0202 */
[----:B------:R0:W-:Y:S04]  /*1430*/  STG.E desc[UR12][R8.64], R7 ;  /* 0x0000000708007986 */ /* 0x0001e8000c10190c */
[----:B------:R-:W2:Y:S01]  /*1440*/  LDG.E R11, desc[UR12][R4.64+0x4] ;  /* 0x0000040c040b7981 */ /* 0x000ea2000c1e1900 */
[----:B------:R-:W-:Y:S01]  /*1450*/  IADD3 R13, PT, PT, R7, 0x1, RZ ;  /* 0x00000001070d7810 */ /* 0x000fe20007ffe0ff */
[----:B--2---:R-:W-:-:S05]  /*1460*/  IMAD.WIDE R10, R11, 0x4, R2 ;  /* 0x000000040b0a7825 */ /* 0x004fca00078e0202 */
[----:B------:R1:W-:Y:S04]  /*1470*/  STG.E desc[UR12][R10.64], R13 ;  /* 0x0000000d0a007986 */ /* 0x0003e8000c10190c */
[----:B------:R-:W2:Y:S01]  /*1480*/  LDG.E R19, desc[UR12][R4.64+0x8] ;  /* 0x0000080c04137981 */ /* 0x000ea2000c1e1900 */
[----:B------:R-:W-:Y:S02]  /*1490*/  VIADD R21, R7, 0x2 ;  /* 0x0000000207157836 */ /* 0x000fe40000000000 */
[----:B--2---:R-:W-:-:S05]  /*14a0*/  IMAD.WIDE R18, R19, 0x4, R2 ;  /* 0x0000000413127825 */ /* 0x004fca00078e0202 */
[----:B------:R2:W-:Y:S04]  /*14b0*/  STG.E desc[UR12][R18.64], R21 ;  /* 0x0000001512007986 */ /* 0x0005e8000c10190c */
[----:B------:R-:W0:Y:S01]  /*14c0*/  LDG.E R29, desc[UR12][R4.64+0xc] ;  /* 0x00000c0c041d7981 */ /* 0x000e22000c1e1900 */
[----:B------:R-:W-:Y:S01]  /*14d0*/  IADD3 R27, PT, PT, R7, 0x3, RZ ;  /* 0x00000003071b7810 */ /* 0x000fe20007ffe0ff */
[----:B0-----:R-:W-:-:S05]  /*14e0*/  IMAD.WIDE R8, R29, 0x4, R2 ;  /* 0x000000041d087825 */ /* 0x001fca00078e0202 */
[----:B------:R0:W-:Y:S04]  /*14f0*/  STG.E desc[UR12][R8.64], R27 ;  /* 0x0000001b08007986 */ /* 0x0001e8000c10190c */
[----:B------:R-:W1:Y:S01]  /*1500*/  LDG.E R31, desc[UR12][R4.64+0x10] ;  /* 0x0000100c041f7981 */ /* 0x000e62000c1e1900 */
[----:B------:R-:W-:Y:S02]  /*1510*/  VIADD R29, R7, 0x4 ;  /* 0x00000004071d7836 */ /* 0x000fe40000000000 */
[----:B-1----:R-:W-:-:S05]  /*1520*/  IMAD.WIDE R10, R31, 0x4, R2 ;  /* 0x000000041f0a7825 */ /* 0x002fca00078e0202 */
[----:B------:R1:W-:Y:S04]  /*1530*/  STG.E desc[UR12][R10.64], R29 ;  /* 0x0000001d0a007986 */ /* 0x0003e8000c10190c */
[----:B------:R-:W2:Y:S01]  /*1540*/  LDG.E R31, desc[UR12][R4.64+0x14] ;  /* 0x0000140c041f7981 */ /* 0x000ea2000c1e1900 */
[----:B------:R-:W-:Y:S01]  /*1550*/  IADD3 R13, PT, PT, R7, 0x5, RZ ;  /* 0x00000005070d7810 */ /* 0x000fe20007ffe0ff */
[----:B--2---:R-:W-:-:S05]  /*1560*/  IMAD.WIDE R18, R31, 0x4, R2 ;  /* 0x000000041f127825 */ /* 0x004fca00078e0202 */
[----:B------:R2:W-:Y:S04]  /*1570*/  STG.E desc[UR12][R18.64], R13 ;  /* 0x0000000d12007986 */ /* 0x0005e8000c10190c */
[----:B------:R-:W0:Y:S01]  /*1580*/  LDG.E R31, desc[UR12][R4.64+0x18] ;  /* 0x0000180c041f7981 */ /* 0x000e22000c1e1900 */
[----:B------:R-:W-:Y:S02]  /*1590*/  VIADD R21, R7, 0x6 ;  /* 0x0000000607157836 */ /* 0x000fe40000000000 */
[----:B0-----:R-:W-:-:S05]  /*15a0*/  IMAD.WIDE R8, R31, 0x4, R2 ;  /* 0x000000041f087825 */ /* 0x001fca00078e0202 */
[----:B------:R0:W-:Y:S04]  /*15b0*/  STG.E desc[UR12][R8.64], R21 ;  /* 0x0000001508007986 */ /* 0x0001e8000c10190c */
[----:B------:R-:W1:Y:S01]  /*15c0*/  LDG.E R31, desc[UR12][R4.64+0x1c] ;  /* 0x00001c0c041f7981 */ /* 0x000e62000c1e1900 */
[----:B------:R-:W-:Y:S01]  /*15d0*/  IADD3 R27, PT, PT, R7, 0x7, RZ ;  /* 0x00000007071b7810 */ /* 0x000fe20007ffe0ff */
[----:B-1----:R-:W-:-:S05]  /*15e0*/  IMAD.WIDE R10, R31, 0x4, R2 ;  /* 0x000000041f0a7825 */ /* 0x002fca00078e0202 */
        /* <DEDUP_REMOVED lines=25> */
[----:B------:R-:W3:Y:S01]  /*1780*/  LDG.E R31, desc[UR12][R4.64+0x38] ;  /* 0x0000380c041f7981 */ /* 0x000ee2000c1e1900 */
[C---:B------:R-:W-:Y:S01]  /*1790*/  VIADD R21, R7.reuse, 0xe ;  /* 0x0000000e07157836 */ /* 0x040fe20000000000 */
[C---:B--2---:R-:W-:Y:S01]  /*17a0*/  IADD3 R27, PT, PT, R7.reuse, 0xf, RZ ;  /* 0x0000000f071b7810 */ /* 0x044fe20007ffe0ff */
[----:B------:R-:W-:Y:S02]  /*17b0*/  VIADD R7, R7, 0x10 ;  /* 0x0000001007077836 */ /* 0x000fe40000000000 */
[----:B---3--:R-:W-:-:S05]  /*17c0*/  IMAD.WIDE R18, R31, 0x4, R2 ;  /* 0x000000041f127825 */ /* 0x008fca00078e0202 */
[----:B------:R0:W-:Y:S04]  /*17d0*/  STG.E desc[UR12][R18.64], R21 ;  /* 0x0000001512007986 */ /* 0x0001e8000c10190c */
[----:B------:R-:W2:Y:S01]  /*17e0*/  LDG.E R31, desc[UR12][R4.64+0x3c] ;  /* 0x00003c0c041f7981 */ /* 0x000ea2000c1e1900 */
[----:B------:R-:W-:Y:S01]  /*17f0*/  ISETP.NE.AND P1, PT, R7, R0, PT ;  /* 0x000000000700720c */ /* 0x000fe20003f25270 */
[----:B--2---:R-:W-:-:S05]  /*1800*/  IMAD.WIDE R2, R31, 0x4, R2 ;  /* 0x000000041f027825 */ /* 0x004fca00078e0202 */
[----:B------:R0:W-:Y:S07]  /*1810*/  STG.E desc[UR12][R2.64], R27 ;  /* 0x0000001b02007986 */ /* 0x0001ee000c10190c */
[----:B------:R-:W-:Y:S05]  /*1820*/  @P1 BRA `(.L_x_18) ;  /* 0xfffffff800ec1947 */ /* 0x000fea000383ffff */
[----:B------:R-:W-:-:S07]  /*1830*/  MOV R6, R0 ;  /* 0x0000000000067202 */ /* 0x000fce0000000f00 */
.L_x_17:
[----:B------:R-:W-:Y:S05]  /*1840*/  @!P2 BRA `(.L_x_19) ;  /* 0x00000004003ca947 */ /* 0x000fea0003800000 */
[----:B------:R-:W-:Y:S02]  /*1850*/  ISETP.GE.U32.AND P1, PT, R24, 0x7, PT ;  /* 0x000000071800780c */ /* 0x000fe40003f26070 */
[----:B------:R-:W-:-:S11]  /*1860*/  ISETP.NE.AND P4, PT, R22, RZ, PT ;  /* 0x000000ff1600720c */ /* 0x000fd60003f85270 */
[----:B------:R-:W-:Y:S05]  /*1870*/  @!P1 BRA `(.L_x_20) ;  /* 0x00000000008c9947 */ /* 0x000fea0003800000 */
[----:B-1----:R-:W1:Y:S08]  /*1880*/  LDC.64 R4, c[0x0][0x390] ;  /* 0x0000e400ff047b82 */ /* 0x002e700000000a00 */
[----:B0--3--:R-:W0:Y:S01]  /*1890*/  LDC.64 R2, c[0x0][0x388] ;  /* 0x0000e200ff027b82 */ /* 0x009e220000000a00 */
[----:B-1----:R-:W-:-:S05]  /*18a0*/  IMAD.WIDE.U32 R4, R6, 0x4, R4 ;  /* 0x0000000406047825 */ /* 0x002fca00078e0004 */
[----:B------:R-:W0:Y:S02]  /*18b0*/  LDG.E R9, desc[UR12][R4.64] ;  /* 0x0000000c04097981 */ /* 0x000e24000c1e1900 */
[----:B0-----:R-:W-:-:S05]  /*18c0*/  IMAD.WIDE R8, R9, 0x4, R2 ;  /* 0x0000000409087825 */ /* 0x001fca00078e0202 */
[----:B------:R0:W-:Y:S04]  /*18d0*/  STG.E desc[UR12][R8.64], R6 ;  /* 0x0000000608007986 */ /* 0x0001e8000c10190c */
[----:B------:R-:W2:Y:S01]  /*18e0*/  LDG.E R11, desc[UR12][R4.64+0x4] ;  /* 0x0000040c040b7981 */ /* 0x000ea2000c1e1900 */
[----:B------:R-:W-:Y:S02]  /*18f0*/  VIADD R7, R6, 0x1 ;  /* 0x0000000106077836 */ /* 0x000fe40000000000 */
[----:B--2---:R-:W-:-:S05]  /*1900*/  IMAD.WIDE R10, R11, 0x4, R2 ;  /* 0x000000040b0a7825 */ /* 0x004fca00078e0202 */
        /* <DEDUP_REMOVED lines=21> */
[----:B------:R-:W2:Y:S01]  /*1a60*/  LDG.E R29, desc[UR12][R4.64+0x1c] ;  /* 0x00001c0c041d7981 */ /* 0x000ea2000c1e1900 */
[C---:B------:R-:W-:Y:S01]  /*1a70*/  VIADD R21, R6.reuse, 0x7 ;  /* 0x0000000706157836 */ /* 0x040fe20000000000 */
[----:B------:R-:W-:Y:S01]  /*1a80*/  IADD3 R6, PT, PT, R6, 0x8, RZ ;  /* 0x0000000806067810 */ /* 0x000fe20007ffe0ff */
[----:B--2---:R-:W-:-:S05]  /*1a90*/  IMAD.WIDE R2, R29, 0x4, R2 ;  /* 0x000000041d027825 */ /* 0x004fca00078e0202 */
[----:B------:R4:W-:Y:S02]  /*1aa0*/  STG.E desc[UR12][R2.64], R21 ;  /* 0x0000001502007986 */ /* 0x0009e4000c10190c */
.L_x_20:
[----:B------:R-:W-:Y:S05]  /*1ab0*/  @!P4 BRA `(.L_x_19) ;  /* 0x0000000000a0c947 */ /* 0x000fea0003800000 */
[----:B------:R-:W-:Y:S02]  /*1ac0*/  ISETP.GE.U32.AND P1, PT, R25, 0x3, PT ;  /* 0x000000031900780c */ /* 0x000fe40003f26070 */
[----:B------:R-:W-:-:S11]  /*1ad0*/  ISETP.NE.AND P4, PT, R23, RZ, PT ;  /* 0x000000ff1700720c */ /* 0x000fd60003f85270 */
[----:B------:R-:W-:Y:S05]  /*1ae0*/  @!P1 BRA `(.L_x_21) ;  /* 0x00000000004c9947 */ /* 0x000fea0003800000 */
[----:B-1----:R-:W1:Y:S08]  /*1af0*/  LDC.64 R4, c[0x0][0x390] ;  /* 0x0000e400ff047b82 */ /* 0x002e700000000a00 */
[----:B0--34-:R-:W0:Y:S01]  /*1b00*/  LDC.64 R2, c[0x0][0x388] ;  /* 0x0000e200ff027b82 */ /* 0x019e220000000a00 */
        /* <DEDUP_REMOVED lines=8> */
[----:B------:R-:W3:Y:S01]  /*1b90*/  LDG.E R19, desc[UR12][R4.64+0x8] ;  /* 0x0000080c04137981 */ /* 0x000ee2000c1e1900 */
[----:B------:R-:W-:Y:S01]  /*1ba0*/  IADD3 R21, PT, PT, R6, 0x2, RZ ;  /* 0x0000000206157810 */ /* 0x000fe20007ffe0ff */
[----:B---3--:R-:W-:-:S05]  /*1bb0*/  IMAD.WIDE R18, R19, 0x4, R2 ;  /* 0x0000000413127825 */ /* 0x008fca00078e0202 */
[----:B------:R2:W-:Y:S04]  /*1bc0*/  STG.E desc[UR12][R18.64], R21 ;  /* 0x0000001512007986 */ /* 0x0005e8000c10190c */
[----:B------:R-:W3:Y:S01]  /*1bd0*/  LDG.E R7, desc[UR12][R4.64+0xc] ;  /* 0x00000c0c04077981 */ /* 0x000ee2000c1e1900 */
[C---:B------:R-:W-:Y:S01]  /*1be0*/  VIADD R27, R6.reuse, 0x3 ;  /* 0x00000003061b7836 */ /* 0x040fe20000000000 */
[----:B0-----:R-:W-:Y:S01]  /*1bf0*/  IADD3 R6, PT, PT, R6, 0x4, RZ ;  /* 0x0000000406067810 */ /* 0x001fe20007ffe0ff */
[----:B---3--:R-:W-:-:S05]  /*1c00*/  IMAD.WIDE R2, R7, 0x4, R2 ;  /* 0x0000000407027825 */ /* 0x008fca00078e0202 */
[----:B------:R2:W-:Y:S02]  /*1c10*/  STG.E desc[UR12][R2.64], R27 ;  /* 0x0000001b02007986 */ /* 0x0005e4000c10190c */
.L_x_21:
[----:B------:R-:W-:Y:S05]  /*1c20*/  @!P4 BRA `(.L_x_19) ;  /* 0x000000000044c947 */ /* 0x000fea0003800000 */
[----:B-1----:R-:W1:Y:S08]  /*1c30*/  LDC.64 R4, c[0x0][0x390] ;  /* 0x0000e400ff047b82 */ /* 0x002e700000000a00 */
[----:B0-234-:R-:W0:Y:S01]  /*1c40*/  LDC.64 R2, c[0x0][0x388] ;  /* 0x0000e200ff027b82 */ /* 0x01de220000000a00 */
[----:B-1----:R-:W-:-:S05]  /*1c50*/  IMAD.WIDE.U32 R4, R6, 0x4, R4 ;  /* 0x0000000406047825 */ /* 0x002fca00078e0004 */
[----:B------:R-:W0:Y:S01]  /*1c60*/  LDG.E R9, desc[UR12][R4.64] ;  /* 0x0000000c04097981 */ /* 0x000e22000c1e1900 */
[----:B------:R-:W-:Y:S01]  /*1c70*/  ISETP.NE.AND P1, PT, R23, 0x1, PT ;  /* 0x000000011700780c */ /* 0x000fe20003f25270 */
[----:B0-----:R-:W-:-:S05]  /*1c80*/  IMAD.WIDE R8, R9, 0x4, R2 ;  /* 0x0000000409087825 */ /* 0x001fca00078e0202 */
[----:B------:R0:W-:Y:S07]  /*1c90*/  STG.E desc[UR12][R8.64], R6 ;  /* 0x0000000608007986 */ /* 0x0001ee000c10190c */
[----:B------:R-:W-:Y:S05]  /*1ca0*/  @!P1 BRA `(.L_x_19) ;  /* 0x0000000000249947 */ /* 0x000fea0003800000 */
[----:B0-----:R-:W2:Y:S01]  /*1cb0*/  LDG.E R9, desc[UR12][R4.64+0x4] ;  /* 0x0000040c04097981 */ /* 0x001ea2000c1e1900 */
[----:B------:R-:W-:Y:S01]  /*1cc0*/  ISETP.NE.AND P1, PT, R23, 0x2, PT ;  /* 0x000000021700780c */ /* 0x000fe20003f25270 */
[----:B------:R-:W-:Y:S02]  /*1cd0*/  VIADD R7, R6, 0x1 ;  /* 0x0000000106077836 */ /* 0x000fe40000000000 */
[----:B--2---:R-:W-:-:S05]  /*1ce0*/  IMAD.WIDE R8, R9, 0x4, R2 ;  /* 0x0000000409087825 */ /* 0x004fca00078e0202 */
[----:B------:R0:W-:Y:S05]  /*1cf0*/  STG.E desc[UR12][R8.64], R7 ;  /* 0x0000000708007986 */ /* 0x0001ea000c10190c */
[----:B------:R-:W2:Y:S01]  /*1d00*/  @P1 LDG.E R13, desc[UR12][R4.64+0x8] ;  /* 0x0000080c040d1981 */ /* 0x000ea2000c1e1900 */
[----:B------:R-:W-:Y:S01]  /*1d10*/  @P1 IADD3 R11, PT, PT, R6, 0x2, RZ ;  /* 0x00000002060b1810 */ /* 0x000fe20007ffe0ff */
[----:B--2---:R-:W-:-:S05]  /*1d20*/  @P1 IMAD.WIDE R2, R13, 0x4, R2 ;  /* 0x000000040d021825 */ /* 0x004fca00078e0202 */
[----:B------:R0:W-:Y:S02]  /*1d30*/  @P1 STG.E desc[UR12][R2.64], R11 ;  /* 0x0000000b02001986 */ /* 0x0001e4000c10190c */
.L_x_19:
[----:B01234-:R-:W0:Y:S08]  /*1d40*/  LDC.64 R2, c[0x0][0x380] ;  /* 0x0000e000ff027b82 */ /* 0x01fe300000000a00 */
[----:B------:R-:W1:Y:S01]  /*1d50*/  LDC.64 R4, c[0x0][0x388] ;  /* 0x0000e200ff047b82 */ /* 0x000e620000000a00 */
[----:B0-----:R-:W2:Y:S04]  /*1d60*/  LDG.E R2, desc[UR12][R2.64] ;  /* 0x0000000c02027981 */ /* 0x001ea8000c1e1900 */
[----:B-1----:R-:W2:Y:S02]  /*1d70*/  LDG.E R5, desc[UR12][R4.64] ;  /* 0x0000000c04057981 */ /* 0x002ea4000c1e1900 */
[----:B--2---:R-:W-:-:S05]  /*1d80*/  IMAD.IADD R6, R2, 0x1, -R5 ;  /* 0x0000000102067824 */ /* 0x004fca00078e0a05 */
[C---:B------:R-:W-:Y:S02]  /*1d90*/  ISETP.NE.AND P4, PT, R6.reuse, RZ, PT ;  /* 0x000000ff0600720c */ /* 0x040fe40003f85270 */
[----:B------:R-:W-:-:S11]  /*1da0*/  ISETP.GT.AND P1, PT, R6, RZ, PT ;  /* 0x000000ff0600720c */ /* 0x000fd60003f24270 */
[----:B------:R-:W-:Y:S05]  /*1db0*/  @P4 BRA `(.L_x_22) ;  /* 0x00000000003c4947 */ /* 0x000fea0003800000 */
[----:B------:R-:W0:Y:S01]  /*1dc0*/  LDC R12, c[0x0][0x3cc] ;  /* 0x0000f300ff0c7b82 */ /* 0x000e220000000800 */
[----:B------:R-:W-:-:S07]  /*1dd0*/  HFMA2 R11, -RZ, RZ, 0, 0 ;  /* 0x00000000ff0b7431 */ /* 0x000fce00000001ff */
[----:B------:R-:W1:Y:S08]  /*1de0*/  LDC.64 R2, c[0x0][0x380] ;  /* 0x0000e000ff027b82 */ /* 0x000e700000000a00 */
[----:B------:R-:W2:Y:S02]  /*1df0*/  LDC.64 R4, c[0x0][0x388] ;  /* 0x0000e200ff047b82 */ /* 0x000ea40000000a00 */
.L_x_23:
[----:B------:R-:W-:-:S05]  /*1e00*/  VIADD R11, R11, 0x1 ;  /* 0x000000010b0b7836 */ /* 0x000fca0000000000 */
[----:B0-----:R-:W-:-:S13]  /*1e10*/  ISETP.NE.AND P1, PT, R11, R12, PT ;  /* 0x0000000c0b00720c */ /* 0x001fda0003f25270 */
[----:B------:R-:W-:Y:S05]  /*1e20*/  @!P1 BRA `(.L_x_6) ;  /* 0x00000024002c9947 */ /* 0x000fea0003800000 */
[----:B-1----:R-:W-:-:S04]  /*1e30*/  IMAD.WIDE.U32 R6, R11, 0x4, R2 ;  /* 0x000000040b067825 */ /* 0x002fc800078e0002 */
[----:B--2---:R-:W-:Y:S02]  /*1e40*/  IMAD.WIDE.U32 R8, R11, 0x4, R4 ;  /* 0x000000040b087825 */ /* 0x004fe400078e0004 */
[----:B------:R-:W2:Y:S04]  /*1e50*/  LDG.E R6, desc[UR12][R6.64] ;  /* 0x0000000c06067981 */ /* 0x000ea8000c1e1900 */
[----:B------:R-:W2:Y:S02]  /*1e60*/  LDG.E R9, desc[UR12][R8.64] ;  /* 0x0000000c08097981 */ /* 0x000ea4000c1e1900 */
[----:B--2---:R-:W-:-:S04]  /*1e70*/  IADD3 R10, PT, PT, R6, -R9, RZ ;  /* 0x80000009060a7210 */ /* 0x004fc80007ffe0ff */
[C---:B------:R-:W-:Y:S02]  /*1e80*/  ISETP.NE.AND P4, PT, R10.reuse, RZ, PT ;  /* 0x000000ff0a00720c */ /* 0x040fe40003f85270 */
[----:B------:R-:W-:-:S11]  /*1e90*/  ISETP.GT.AND P1, PT, R10, RZ, PT ;  /* 0x000000ff0a00720c */ /* 0x000fd60003f24270 */
[----:B------:R-:W-:Y:S05]  /*1ea0*/  @!P4 BRA `(.L_x_23) ;  /* 0xfffffffc00d4c947 */ /* 0x000fea000383ffff */
.L_x_22:
[----:B------:R-:W-:Y:S01]  /*1eb0*/  IMAD.MOV.U32 R21, RZ, RZ, R17 ;  /* 0x000000ffff157224 */ /* 0x000fe200078e0011 */
[----:B------:R-:W-:Y:S06]  /*1ec0*/  @P1 BRA `(.L_x_5) ;  /* 0x0000006800fc1947 */ /* 0x000fec0003800000 */
[----:B------:R-:W0:Y:S01]  /*1ed0*/  LDCU UR5, c[0x0][0x3cc] ;  /* 0x00007980ff0577ac */ /* 0x000e220008000800 */
[----:B------:R-:W-:Y:S02]  /*1ee0*/  HFMA2 R3, -RZ, RZ, 0, 0 ;  /* 0x00000000ff037431 */ /* 0x000fe400000001ff */
[----:B0-----:R-:W-:Y:S01]  /*1ef0*/  IMAD.U32 R2, RZ, RZ, UR5 ;  /* 0x00000005ff027e24 */ /* 0x001fe2000f8e00ff */
[----:B------:R-:W-:Y:S06]  /*1f00*/  @!P3 BRA `(.L_x_24) ;  /* 0x0000000000acb947 */ /* 0x000fec0003800000 */
[----:B------:R-:W-:Y:S01]  /*1f10*/  MOV R3, RZ ;  /* 0x000000ff00037202 */ /* 0x000fe20000000f00 */
[----:B------:R-:W-:-:S07]  /*1f20*/  IMAD.U32 R2, RZ, RZ, UR5 ;  /* 0x00000005ff027e24 */ /* 0x000fce000f8e00ff */
.L_x_25:
[----:B------:R-:W0:Y:S08]  /*1f30*/  LDC.64 R4, c[0x0][0x388] ;  /* 0x0000e200ff047b82 */ /* 0x000e300000000a00 */
        /* <DEDUP_REMOVED lines=32> */
[----:B------:R-:W-:-:S04]  /*2140*/  IADD3 R3, PT, PT, R3, 0x10, RZ ;  /* 0x0000001003037810 */ /* 0x000fc80007ffe0ff */
[----:B------:R-:W-:Y:S01]  /*2150*/  ISETP.NE.AND P0, PT, R3, R0, PT ;  /* 0x000000000300720c */ /* 0x000fe20003f05270 */
[----:B--2---:R4:W-:Y:S04]  /*2160*/  STG.E desc[UR12][R6.64+0x38], R13 ;  /* 0x0000380d06007986 */ /* 0x0049e8000c10190c */
[----:B---3--:R-:W2:Y:S01]  /*2170*/  LDG.E R19, desc[UR12][R4.64+-0x40] ;  /* 0xffffc00c04137981 */ /* 0x008ea2000c1e1900 */
[----:B------:R-:W-:-:S03]  /*2180*/  VIADD R2, R2, 0xfffffff0 ;  /* 0xfffffff002027836 */ /* 0x000fc60000000000 */
[----:B--2---:R4:W-:Y:S04]  /*2190*/  STG.E desc[UR12][R6.64+0x3c], R19 ;  /* 0x00003c1306007986 */ /* 0x0049e8000c10190c */
[----:B------:R-:W-:Y:S05]  /*21a0*/  @P0 BRA `(.L_x_25) ;  /* 0xfffffffc00600947 */ /* 0x000fea000383ffff */
[----:B------:R-:W-:-:S07]  /*21b0*/  MOV R3, R0 ;  /* 0x0000000000037202 */ /* 0x000fce0000000f00 */
.L_x_24:
[----:B------:R-:W-:Y:S05]  /*21c0*/  @!P2 BRA `(.L_x_26) ;  /* 0x0000000000e8a947 */ /* 0x000fea0003800000 */
[----:B------:R-:W-:Y:S02]  /*21d0*/  ISETP.GE.U32.AND P0, PT, R24, 0x7, PT ;  /* 0x000000071800780c */ /* 0x000fe40003f06070 */
[----:B------:R-:W-:-:S11]  /*21e0*/  ISETP.NE.AND P1, PT, R22, RZ, PT ;  /* 0x000000ff1600720c */ /* 0x000fd60003f25270 */
[----:B------:R-:W-:Y:S05]  /*21f0*/  @!P0 BRA `(.L_x_27) ;  /* 0x0000000000588947 */ /* 0x000fea0003800000 */
        /* <DEDUP_REMOVED lines=19> */
[----:B------:R-:W-:Y:S01]  /*2330*/  VIADD R2, R2, 0xfffffff8 ;  /* 0xfffffff802027836 */ /* 0x000fe20000000000 */
[----:B------:R-:W-:-:S02]  /*2340*/  IADD3 R3, PT, PT, R3, 0x8, RZ ;  /* 0x0000000803037810 */ /* 0x000fc40007ffe0ff */
[----:B---3--:R2:W-:Y:S05]  /*2350*/  STG.E desc[UR12][R6.64+0x1c], R11 ;  /* 0x00001c0b06007986 */ /* 0x0085ea000c10190c */
.L_x_27:
[----:B------:R-:W-:Y:S05]  /*2360*/  @!P1 BRA `(.L_x_26) ;  /* 0x0000000000809947 */ /* 0x000fea0003800000 */
[----:B------:R-:W-:Y:S02]  /*2370*/  ISETP.GE.U32.AND P0, PT, R25, 0x3, PT ;  /* 0x000000031900780c */ /* 0x000fe40003f06070 */
[----:B------:R-:W-:-:S11]  /*2380*/  ISETP.NE.AND P1, PT, R23, RZ, PT ;  /* 0x000000ff1700720c */ /* 0x000fd60003f25270 */
[----:B------:R-:W-:Y:S05]  /*2390*/  @!P0 BRA `(.L_x_28) ;  /* 0x0000000000388947 */ /* 0x000fea0003800000 */
[----:B------:R-:W0:Y:S08]  /*23a0*/  LDC.64 R4, c[0x0][0x388] ;  /* 0x0000e200ff047b82 */ /* 0x000e300000000a00 */
        /* <DEDUP_REMOVED lines=10> */
[----:B------:R-:W-:Y:S01]  /*2450*/  VIADD R2, R2, 0xfffffffc ;  /* 0xfffffffc02027836 */ /* 0x000fe20000000000 */
[----:B------:R-:W-:-:S02]  /*2460*/  IADD3 R3, PT, PT, R3, 0x4, RZ ;  /* 0x0000000403037810 */ /* 0x000fc40007ffe0ff */
[----:B--2---:R0:W-:Y:S05]  /*2470*/  STG.E desc[UR12][R6.64+0xc], R19 ;  /* 0x00000c1306007986 */ /* 0x0041ea000c10190c */
.L_x_28:
[----:B------:R-:W-:Y:S05]  /*2480*/  @!P1 BRA `(.L_x_26) ;  /* 0x0000000000389947 */ /* 0x000fea0003800000 */
[----:B------:R-:W1:Y:S08]  /*2490*/  LDC.64 R4, c[0x0][0x388] ;  /* 0x0000e200ff047b82 */ /* 0x000e700000000a00 */
        /* <DEDUP_REMOVED lines=13> */
.L_x_26:
[----:B0-2-4-:R-:W-:Y:S01]  /*2570*/  IMAD.MOV.U32 R6, RZ, RZ, RZ ;  /* 0x000000ffff067224 */ /* 0x015fe200078e00ff */
[----:B------:R-:W-:Y:S06]  /*2580*/  @!P3 BRA `(.L_x_29) ;  /* 0x00000004001cb947 */ /* 0x000fec0003800000 */
[----:B---3--:R-:W-:-:S07]  /*2590*/  HFMA2 R7, -RZ, RZ, 0, 0 ;  /* 0x00000000ff077431 */ /* 0x008fce00000001ff */
.L_x_30:
[----:B0-----:R-:W0:Y:S08]  /*25a0*/  LDC.64 R4, c[0x0][0x390] ;  /* 0x0000e400ff047b82 */ /* 0x001e300000000a00 */
[----:B-1----:R-:W1:Y:S01]  /*25b0*/  LDC.64 R2, c[0x0][0x388] ;  /* 0x0000e200ff027b82 */ /* 0x002e620000000a00 */
[----:B0-----:R-:W-:-:S05]  /*25c0*/  IMAD.WIDE.U32 R4, R7, 0x4, R4 ;  /* 0x0000000407047825 */ /* 0x001fca00078e0004 */
[----:B------:R-:W1:Y:S02]  /*25d0*/  LDG.E R9, desc[UR12][R4.64] ;  /* 0x0000000c04097981 */ /* 0x000e64000c1e1900 */
[----:B-1----:R-:W-:-:S05]  /*25e0*/  IMAD.WIDE R8, R9, 0x4, R2 ;  /* 0x0000000409087825 */ /* 0x002fca00078e0202 */
        /* <DEDUP_REMOVED lines=55> */
[C---:B--2---:R-:W-:Y:S02]  /*2960*/  IADD3 R27, PT, PT, R7.reuse, 0xf, RZ ;  /* 0x0000000f071b7810 */ /* 0x044fe40007ffe0ff */
[----:B------:R-:W-:Y:S01]  /*2970*/  IADD3 R7, PT, PT, R7, 0x10, RZ ;  /* 0x0000001007077810 */ /* 0x000fe20007ffe0ff */
[----:B---3--:R-:W-:-:S05]  /*2980*/  IMAD.WIDE R18, R31, 0x4, R2 ;  /* 0x000000041f127825 */ /* 0x008fca00078e0202 */
[----:B------:R0:W-:Y:S04]  /*2990*/  STG.E desc[UR12][R18.64], R21 ;  /* 0x0000001512007986 */ /* 0x0001e8000c10190c */
[----:B------:R-:W2:Y:S01]  /*29a0*/  LDG.E R31, desc[UR12][R4.64+0x3c] ;  /* 0x00003c0c041f7981 */ /* 0x000ea2000c1e1900 */
[----:B------:R-:W-:Y:S01]  /*29b0*/  ISETP.NE.AND P0, PT, R7, R0, PT ;  /* 0x000000000700720c */ /* 0x000fe20003f05270 */
[----:B--2---:R-:W-:-:S05]  /*29c0*/  IMAD.WIDE R2, R31, 0x4, R2 ;  /* 0x000000041f027825 */ /* 0x004fca00078e0202 */
[----:B------:R0:W-:Y:S07]  /*29d0*/  STG.E desc[UR12][R2.64], R27 ;  /* 0x0000001b02007986 */ /* 0x0001ee000c10190c */
[----:B------:R-:W-:Y:S05]  /*29e0*/  @P0 BRA `(.L_x_30) ;  /* 0xfffffff800ec0947 */ /* 0x000fea000383ffff */
[----:B------:R-:W-:-:S07]  /*29f0*/  IMAD.MOV.U32 R6, RZ, RZ, R0 ;  /* 0x000000ffff067224 */ /* 0x000fce00078e0000 */
.L_x_29:
[----:B------:R-:W-:Y:S05]  /*2a00*/  @!P2 BRA `(.L_x_31) ;  /* 0x00000004003ca947 */ /* 0x000fea0003800000 */
[----:B------:R-:W-:Y:S02]  /*2a10*/  ISETP.GE.U32.AND P0, PT, R24, 0x7, PT ;  /* 0x000000071800780c */ /* 0x000fe40003f06070 */
[----:B------:R-:W-:-:S11]  /*2a20*/  ISETP.NE.AND P1, PT, R22, RZ, PT ;  /* 0x000000ff1600720c */ /* 0x000fd60003f25270 */
[----:B------:R-:W-:Y:S05]  /*2a30*/  @!P0 BRA `(.L_x_32) ;  /* 0x00000000008c8947 */ /* 0x000fea0003800000 */
[----:B------:R-:W2:Y:S08]  /*2a40*/  LDC.64 R4, c[0x0][0x390] ;  /* 0x0000e400ff047b82 */ /* 0x000eb00000000a00 */
[----:B01-3--:R-:W0:Y:S01]  /*2a50*/  LDC.64 R2, c[0x0][0x388] ;  /* 0x0000e200ff027b82 */ /* 0x00be220000000a00 */
[----:B--2---:R-:W-:-:S05]  /*2a60*/  IMAD.WIDE.U32 R4, R6, 0x4, R4 ;  /* 0x0000000406047825 */ /* 0x004fca00078e0004 */
[----:B------:R-:W0:Y:S02]  /*2a70*/  LDG.E R9, desc[UR12][R4.64] ;  /* 0x0000000c04097981 */ /* 0x000e24000c1e1900 */
[----:B0-----:R-:W-:-:S05]  /*2a80*/  IMAD.WIDE R8, R9, 0x4, R2 ;  /* 0x0000000409087825 */ /* 0x001fca00078e0202 */
[----:B------:R0:W-:Y:S04]  /*2a90*/  STG.E desc[UR12][R8.64], R6 ;  /* 0x0000000608007986 */ /* 0x0001e8000c10190c */
[----:B------:R-:W2:Y:S01]  /*2aa0*/  LDG.E R11, desc[UR12][R4.64+0x4] ;  /* 0x0000040c040b7981 */ /* 0x000ea2000c1e1900 */
[----:B------:R-:W-:Y:S01]  /*2ab0*/  IADD3 R7, PT, PT, R6, 0x1, RZ ;  /* 0x0000000106077810 */ /* 0x000fe20007ffe0ff */
        /* <DEDUP_REMOVED lines=22> */
[----:B------:R-:W2:Y:S01]  /*2c20*/  LDG.E R29, desc[UR12][R4.64+0x1c] ;  /* 0x00001c0c041d7981 */ /* 0x000ea2000c1e1900 */
[C---:B------:R-:W-:Y:S02]  /*2c30*/  IADD3 R21, PT, PT, R6.reuse, 0x7, RZ ;  /* 0x0000000706157810 */ /* 0x040fe40007ffe0ff */
[----:B------:R-:W-:Y:S01]  /*2c40*/  IADD3 R6, PT, PT, R6, 0x8, RZ ;  /* 0x0000000806067810 */ /* 0x000fe20007ffe0ff */
[----:B--2---:R-:W-:-:S05]  /*2c50*/  IMAD.WIDE R2, R29, 0x4, R2 ;  /* 0x000000041d027825 */ /* 0x004fca00078e0202 */
[----:B------:R4:W-:Y:S02]  /*2c60*/  STG.E desc[UR12][R2.64], R21 ;  /* 0x0000001502007986 */ /* 0x0009e4000c10190c */
.L_x_32:
[----:B------:R-:W-:Y:S05]  /*2c70*/  @!P1 BRA `(.L_x_31) ;  /* 0x0000000000a09947 */ /* 0x000fea0003800000 */
[----:B------:R-:W-:Y:S02]  /*2c80*/  ISETP.GE.U32.AND P0, PT, R25, 0x3, PT ;  /* 0x000000031900780c */ /* 0x000fe40003f06070 */
[----:B------:R-:W-:-:S11]  /*2c90*/  ISETP.NE.AND P1, PT, R23, RZ, PT ;  /* 0x000000ff1700720c */ /* 0x000fd60003f25270 */
[----:B------:R-:W-:Y:S05]  /*2ca0*/  @!P0 BRA `(.L_x_33) ;  /* 0x00000000004c8947 */ /* 0x000fea0003800000 */
[----:B------:R-:W2:Y:S08]  /*2cb0*/  LDC.64 R4, c[0x0][0x390] ;  /* 0x0000e400ff047b82 */ /* 0x000eb00000000a00 */
[----:B01-34-:R-:W0:Y:S01]  /*2cc0*/  LDC.64 R2, c[0x0][0x388] ;  /* 0x0000e200ff027b82 */ /* 0x01be220000000a00 */
[----:B--2---:R-:W-:-:S05]  /*2cd0*/  IMAD.WIDE.U32 R4, R6, 0x4, R4 ;  /* 0x0000000406047825 */ /* 0x004fca00078e0004 */
        /* <DEDUP_REMOVED lines=12> */
[C---:B------:R-:W-:Y:S01]  /*2da0*/  IADD3 R27, PT, PT, R6.reuse, 0x3, RZ ;  /* 0x00000003061b7810 */ /* 0x040fe20007ffe0ff */
[----:B0-----:R-:W-:Y:S02]  /*2db0*/  VIADD R6, R6, 0x4 ;  /* 0x0000000406067836 */ /* 0x001fe40000000000 */
[----:B---3--:R-:W-:-:S05]  /*2dc0*/  IMAD.WIDE R2, R7, 0x4, R2 ;  /* 0x0000000407027825 */ /* 0x008fca00078e0202 */
[----:B------:R2:W-:Y:S02]  /*2dd0*/  STG.E desc[UR12][R2.64], R27 ;  /* 0x0000001b02007986 */ /* 0x0005e4000c10190c */
.L_x_33:
[----:B------:R-:W-:Y:S05]  /*2de0*/  @!P1 BRA `(.L_x_31) ;  /* 0x0000000000449947 */ /* 0x000fea0003800000 */
[----:B------:R-:W5:Y:S08]  /*2df0*/  LDC.64 R4, c[0x0][0x390] ;  /* 0x0000e400ff047b82 */ /* 0x000f700000000a00 */
[----:B01234-:R-:W0:Y:S01]  /*2e00*/  LDC.64 R2, c[0x0][0x388] ;  /* 0x0000e200ff027b82 */ /* 0x01fe220000000a00 */
[----:B-----5:R-:W-:-:S05]  /*2e10*/  IMAD.WIDE.U32 R4, R6, 0x4, R4 ;  /* 0x0000000406047825 */ /* 0x020fca00078e0004 */
[----:B------:R-:W0:Y:S01]  /*2e20*/  LDG.E R9, desc[UR12][R4.64] ;  /* 0x0000000c04097981 */ /* 0x000e22000c1e1900 */
[----:B------:R-:W-:Y:S01]  /*2e30*/  ISETP.NE.AND P0, PT, R23, 0x1, PT ;  /* 0x000000011700780c */ /* 0x000fe20003f05270 */
[----:B0-----:R-:W-:-:S05]  /*2e40*/  IMAD.WIDE R8, R9, 0x4, R2 ;  /* 0x0000000409087825 */ /* 0x001fca00078e0202 */
[----:B------:R0:W-:Y:S07]  /*2e50*/  STG.E desc[UR12][R8.64], R6 ;  /* 0x0000000608007986 */ /* 0x0001ee000c10190c */
[----:B------:R-:W-:Y:S05]  /*2e60*/  @!P0 BRA `(.L_x_31) ;  /* 0x0000000000248947 */ /* 0x000fea0003800000 */
[----:B0-----:R-:W2:Y:S01]  /*2e70*/  LDG.E R9, desc[UR12][R4.64+0x4] ;  /* 0x0000040c04097981 */ /* 0x001ea2000c1e1900 */
[----:B------:R-:W-:Y:S02]  /*2e80*/  ISETP.NE.AND P0, PT, R23, 0x2, PT ;  /* 0x000000021700780c */ /* 0x000fe40003f05270 */
[----:B------:R-:W-:Y:S01]  /*2e90*/  IADD3 R7, PT, PT, R6, 0x1, RZ ;  /* 0x0000000106077810 */ /* 0x000fe20007ffe0ff */
[----:B--2---:R-:W-:-:S05]  /*2ea0*/  IMAD.WIDE R8, R9, 0x4, R2 ;  /* 0x0000000409087825 */ /* 0x004fca00078e0202 */
[----:B------:R0:W-:Y:S05]  /*2eb0*/  STG.E desc[UR12][R8.64], R7 ;  /* 0x0000000708007986 */ /* 0x0001ea000c10190c */
[----:B------:R-:W2:Y:S01]  /*2ec0*/  @P0 LDG.E R13, desc[UR12][R4.64+0x8] ;  /* 0x0000080c040d0981 */ /* 0x000ea2000c1e1900 */
[----:B------:R-:W-:Y:S01]  /*2ed0*/  @P0 IADD3 R11, PT, PT, R6, 0x2, RZ ;  /* 0x00000002060b0810 */ /* 0x000fe20007ffe0ff */
[----:B--2---:R-:W-:-:S05]  /*2ee0*/  @P0 IMAD.WIDE R2, R13, 0x4, R2 ;  /* 0x000000040d020825 */ /* 0x004fca00078e0202 */
[----:B------:R0:W-:Y:S02]  /*2ef0*/  @P0 STG.E desc[UR12][R2.64], R11 ;  /* 0x0000000b02000986 */ /* 0x0001e4000c10190c */
.L_x_31:
        /* <DEDUP_REMOVED lines=12> */
.L_x_35:
[----:B------:R-:W-:Y:S01]  /*2fc0*/  IADD3 R11, PT, PT, R11, 0x1, RZ ;  /* 0x000000010b0b7810 */ /* 0x000fe20007ffe0ff */
[----:B------:R-:W-:Y:S01]  /*2fd0*/  UPLOP3.LUT UP0, UPT, UPT, UPT, UPT, 0x80, 0x8 ;  /* 0x000000000008789c */ /* 0x000fe20003f0f070 */
[----:B------:R-:W-:Y:S01]  /*2fe0*/  PLOP3.LUT P0, PT, PT, PT, PT, 0x80, 0x8 ;  /* 0x000000000008781c */ /* 0x000fe20003f0f070 */
[----:B------:R-:W-:Y:S01]  /*2ff0*/  UMOV UR14, 0x4 ;  /* 0x00000004000e7882 */ /* 0x000fe20000000000 */
[----:B0-----:R-:W-:-:S13]  /*3000*/  ISETP.NE.AND P1, PT, R11, R12, PT ;  /* 0x0000000c0b00720c */ /* 0x001fda0003f25270 */
[----:B------:R-:W-:Y:S05]  /*3010*/  @!P1 BRA `(.L_x_6) ;  /* 0x0000001000b09947 */ /* 0x000fea0003800000 */
[----:B-1----:R-:W-:-:S04]  /*3020*/  IMAD.WIDE.U32 R6, R11, 0x4, R2 ;  /* 0x000000040b067825 */ /* 0x002fc800078e0002 */
[----:B--2---:R-:W-:Y:S02]  /*3030*/  IMAD.WIDE.U32 R8, R11, 0x4, R4 ;  /* 0x000000040b087825 */ /* 0x004fe400078e0004 */
[----:B------:R-:W2:Y:S04]  /*3040*/  LDG.E R6, desc[UR12][R6.64] ;  /* 0x0000000c06067981 */ /* 0x000ea8000c1e1900 */
[----:B------:R-:W2:Y:S02]  /*3050*/  LDG.E R9, desc[UR12][R8.64] ;  /* 0x0000000c08097981 */ /* 0x000ea4000c1e1900 */
[----:B--2---:R-:W-:-:S05]  /*3060*/  IMAD.IADD R10, R6, 0x1, -R9 ;  /* 0x00000001060a7824 */ /* 0x004fca00078e0a09 */
[C---:B------:R-:W-:Y:S02]  /*3070*/  ISETP.NE.AND P1, PT, R10.reuse, RZ, PT ;  /* 0x000000ff0a00720c */ /* 0x040fe40003f25270 */
[----:B------:R-:W-:-:S11]  /*3080*/  ISETP.GT.AND P0, PT, R10, RZ, PT ;  /* 0x000000ff0a00720c */ /* 0x000fd60003f04270 */
[----:B------:R-:W-:Y:S05]  /*3090*/  @!P1 BRA `(.L_x_35) ;  /* 0xfffffffc00c89947 */ /* 0x000fea000383ffff */
.L_x_34:
[----:B------:R-:W-:Y:S01]  /*30a0*/  MOV R21, R17 ;  /* 0x0000001100157202 */ /* 0x000fe20000000f00 */
[----:B------:R-:W-:Y:S06]  /*30b0*/  @P0 BRA `(.L_x_5) ;  /* 0x0000005800800947 */ /* 0x000fec0003800000 */
[----:B------:R-:W0:Y:S01]  /*30c0*/  LDCU UR5, c[0x0][0x3cc] ;  /* 0x00007980ff0577ac */ /* 0x000e220008000800 */
[----:B------:R-:W-:Y:S02]  /*30d0*/  HFMA2 R3, -RZ, RZ, 0, 0 ;  /* 0x00000000ff037431 */ /* 0x000fe400000001ff */
[----:B0-----:R-:W-:Y:S01]  /*30e0*/  IMAD.U32 R2, RZ, RZ, UR5 ;  /* 0x00000005ff027e24 */ /* 0x001fe2000f8e00ff */
[----:B------:R-:W-:Y:S06]  /*30f0*/  @!P3 BRA `(.L_x_36) ;  /* 0x0000000000acb947 */ /* 0x000fec0003800000 */
[----:B------:R-:W-:Y:S02]  /*3100*/  MOV R3, RZ ;  /* 0x000000ff00037202 */ /* 0x000fe40000000f00 */
[----:B------:R-:W-:-:S07]  /*3110*/  MOV R2, UR5 ;  /* 0x0000000500027c02 */ /* 0x000fce0008000f00 */
.L_x_37:
        /* <DEDUP_REMOVED lines=40> */
[----:B------:R-:W-:-:S07]  /*33a0*/  MOV R3, R0 ;  /* 0x0000000000037202 */ /* 0x000fce0000000f00 */
.L_x_36:
        /* <DEDUP_REMOVED lines=26> */
.L_x_39:
        /* <DEDUP_REMOVED lines=18> */
.L_x_40:
        /* <DEDUP_REMOVED lines=15> */
.L_x_38:
[----:B0-2-4-:R-:W-:Y:S01]  /*3760*/  HFMA2 R6, -RZ, RZ, 0, 0 ;  /* 0x00000000ff067431 */ /* 0x015fe200000001ff */
[----:B------:R-:W-:Y:S06]  /*3770*/  @!P3 BRA `(.L_x_41) ;  /* 0x00000004001cb947 */ /* 0x000fec0003800000 */
[----:B---3--:R-:W-:-:S07]  /*3780*/  MOV R7, RZ ;  /* 0x000000ff00077202 */ /* 0x008fce0000000f00 */
.L_x_42:
        /* <DEDUP_REMOVED lines=58> */
[----:B------:R-:W3:Y:S01]  /*3b30*/  LDG.E R31, desc[UR12][R4.64+0x38] ;  /* 0x0000380c041f7981 */ /* 0x000ee2000c1e1900 */
[C---:B------:R-:W-:Y:S02]  /*3b40*/  IADD3 R21, PT, PT, R7.reuse, 0xe, RZ ;  /* 0x0000000e07157810 */ /* 0x040fe40007ffe0ff */
        /* <DEDUP_REMOVED lines=10> */
.L_x_41:
        /* <DEDUP_REMOVED lines=35> */
[C---:B------:R-:W-:Y:S01]  /*3e20*/  IADD3 R21, PT, PT, R6.reuse, 0x7, RZ ;  /* 0x0000000706157810 */ /* 0x040fe20007ffe0ff */
[----:B------:R-:W-:Y:S02]  /*3e30*/  VIADD R6, R6, 0x8 ;  /* 0x0000000806067836 */ /* 0x000fe40000000000 */
[----:B--2---:R-:W-:-:S05]  /*3e40*/  IMAD.WIDE R2, R29, 0x4, R2 ;  /* 0x000000041d027825 */ /* 0x004fca00078e0202 */
[----:B------:R4:W-:Y:S02]  /*3e50*/  STG.E desc[UR12][R2.64], R21 ;  /* 0x0000001502007986 */ /* 0x0009e4000c10190c */
.L_x_44:
        /* <DEDUP_REMOVED lines=23> */
.L_x_45:
        /* <DEDUP_REMOVED lines=15> */
[----:B------:R-:W-:Y:S02]  /*40c0*/  @P0 VIADD R11, R6, 0x2 ;  /* 0x00000002060b0836 */ /* 0x000fe40000000000 */
[----:B--2---:R-:W-:-:S05]  /*40d0*/  @P0 IMAD.WIDE R2, R13, 0x4, R2 ;  /* 0x000000040d020825 */ /* 0x004fca00078e0202 */
[----:B------:R0:W-:Y:S02]  /*40e0*/  @P0 STG.E desc[UR12][R2.64], R11 ;  /* 0x0000000b02000986 */ /* 0x0001e4000c10190c */
.L_x_43:
[----:B01234-:R-:W0:Y:S08]  /*40f0*/  LDC.64 R2, c[0x0][0x380] ;  /* 0x0000e000ff027b82 */ /* 0x01fe300000000a00 */
[----:B------:R-:W1:Y:S01]  /*4100*/  LDC.64 R4, c[0x0][0x388] ;  /* 0x0000e200ff047b82 */ /* 0x000e620000000a00 */
[----:B0-----:R-:W2:Y:S04]  /*4110*/  LDG.E R2, desc[UR12][R2.64] ;  /* 0x0000000c02027981 */ /* 0x001ea8000c1e1900 */
[----:B-1----:R-:W2:Y:S02]  /*4120*/  LDG.E R5, desc[UR12][R4.64] ;  /* 0x0000000c04057981 */ /* 0x002ea4000c1e1900 */
[----:B--2---:R-:W-:-:S04]  /*4130*/  IADD3 R6, PT, PT, R2, -R5, RZ ;  /* 0x8000000502067210 */ /* 0x004fc80007ffe0ff */
[C---:B------:R-:W-:Y:S02]  /*4140*/  ISETP.NE.AND P1, PT, R6.reuse, RZ, PT ;  /* 0x000000ff0600720c */ /* 0x040fe40003f25270 */
[----:B------:R-:W-:-:S11]  /*4150*/  ISETP.GT.AND P0, PT, R6, RZ, PT ;  /* 0x000000ff0600720c */ /* 0x000fd60003f04270 */
[----:B------:R-:W-:Y:S05]  /*4160*/  @P1 BRA `(.L_x_46) ;  /* 0x0000000000481947 */ /* 0x000fea0003800000 */
[----:B------:R-:W0:Y:S01]  /*4170*/  LDC R12, c[0x0][0x3cc] ;  /* 0x0000f300ff0c7b82 */ /* 0x000e220000000800 */
[----:B------:R-:W-:-:S07]  /*4180*/  HFMA2 R11, -RZ, RZ, 0, 0 ;  /* 0x00000000ff0b7431 */ /* 0x000fce00000001ff */
[----:B------:R-:W1:Y:S08]  /*4190*/  LDC.64 R2, c[0x0][0x380] ;  /* 0x0000e000ff027b82 */ /* 0x000e700000000a00 */
[----:B------:R-:W2:Y:S02]  /*41a0*/  LDC.64 R4, c[0x0][0x388] ;  /* 0x0000e200ff047b82 */ /* 0x000ea40000000a00 */
.L_x_47:
[----:B------:R-:W-:Y:S01]  /*41b0*/  VIADD R11, R11, 0x1 ;  /* 0x000000010b0b7836 */ /* 0x000fe20000000000 */
[----:B------:R-:W-:Y:S01]  /*41c0*/  UPLOP3.LUT UP0, UPT, UPT, UPT, UPT, 0x80, 0x8 ;  /* 0x000000000008789c */ /* 0x000fe20003f0f070 */
[----:B------:R-:W-:Y:S01]  /*41d0*/  PLOP3.LUT P0, PT, PT, PT, PT, 0x8, 0x80 ;  /* 0x000000000080781c */ /* 0x000fe20003f0e170 */
[----:B------:R-:W-:Y:S02]  /*41e0*/  UMOV UR14, 0x8 ;  /* 0x00000008000e7882 */ /* 0x000fe40000000000 */
        /* <DEDUP_REMOVED lines=10> */
.L_x_46:
[----:B------:R-:W-:Y:S01]  /*4290*/  MOV R21, R17 ;  /* 0x0000001100157202 */ /* 0x000fe20000000f00 */
[----:B------:R-:W-:Y:S06]  /*42a0*/  @P0 BRA `(.L_x_5) ;  /* 0x0000004800040947 */ /* 0x000fec0003800000 */
[----:B------:R-:W-:Y:S01]  /*42b0*/  PLOP3.LUT P0, PT, PT, PT, PT, 0x8, 0x80 ;  /* 0x000000000080781c */ /* 0x000fe20003f0e170 */
[----:B------:R-:W-:Y:S01]  /*42c0*/  UPLOP3.LUT UP0, UPT, UPT, UPT, UPT, 0x80, 0x8 ;  /* 0x000000000008789c */ /* 0x000fe20003f0f070 */
[----:B------:R-:W-:-:S11]  /*42d0*/  UMOV UR14, 0x8 ;  /* 0x00000008000e7882 */ /* 0x000fd60000000000 */
.L_x_6:
[----:B------:R-:W-:-:S13]  /*42e0*/  ISETP.GE.AND P2, PT, R12, 0x1, PT ;  /* 0x000000010c00780c */ /* 0x000fda0003f46270 */
[----:B------:R-:W-:Y:S05]  /*42f0*/  @!P2 BRA `(.L_x_48) ;  /* 0x000000100060a947 */ /* 0x000fea0003800000 */
[----:B------:R-:W-:Y:S01]  /*4300*/  ISETP.GE.U32.AND P3, PT, R14, 0xf, PT ;  /* 0x0000000f0e00780c */ /* 0x000fe20003f66070 */
[----:B01----:R-:W-:-:S12]  /*4310*/  IMAD.MOV.U32 R2, RZ, RZ, RZ ;  /* 0x000000ffff027224 */ /* 0x003fd800078e00ff */
[----:B------:R-:W-:Y:S05]  /*4320*/  @!P3 BRA `(.L_x_49) ;  /* 0x0000000000a4b947 */ /* 0x000fea0003800000 */
[----:B------:R-:W-:-:S07]  /*4330*/  HFMA2 R7, -RZ, RZ, 0, 0 ;  /* 0x00000000ff077431 */ /* 0x000fce00000001ff */
.L_x_50:
[----:B------:R-:W0:Y:S08]  /*4340*/  LDC.64 R2, c[0x0][0x380] ;  /* 0x0000e000ff027b82 */ /* 0x000e300000000a00 */
[----:B--2-4-:R-:W1:Y:S01]  /*4350*/  LDC.64 R4, c[0x0][0x388] ;  /* 0x0000e200ff047b82 */ /* 0x014e620000000a00 */
        /* <DEDUP_REMOVED lines=34> */
[----:B---3--:R-:W2:Y:S04]  /*4580*/  LDG.E R19, desc[UR12][R2.64+0x3c] ;  /* 0x00003c0c02137981 */ /* 0x008ea8000c1e1900 */
[----:B--2---:R4:W-:Y:S04]  /*4590*/  STG.E desc[UR12][R4.64+0x3c], R19 ;  /* 0x00003c1304007986 */ /* 0x0049e8000c10190c */
[----:B------:R-:W-:Y:S05]  /*45a0*/  @P1 BRA `(.L_x_50) ;  /* 0xfffffffc00641947 */ /* 0x000fea000383ffff */
[----:B------:R-:W-:-:S07]  /*45b0*/  IMAD.MOV.U32 R2, RZ, RZ, R0 ;  /* 0x000000ffff027224 */ /* 0x000fce00078e0000 */
.L_x_49:
[----:B------:R-:W-:-:S13]  /*45c0*/  ISETP.NE.AND P1, PT, R20, RZ, PT ;  /* 0x000000ff1400720c */ /* 0x000fda0003f25270 */
[----:B------:R-:W-:Y:S05]  /*45d0*/  @!P1 BRA `(.L_x_51) ;  /* 0x0000000000e09947 */ /* 0x000fea0003800000 */
[----:B------:R-:W-:Y:S02]  /*45e0*/  ISETP.GE.U32.AND P4, PT, R24, 0x7, PT ;  /* 0x000000071800780c */ /* 0x000fe40003f86070 */
[----:B------:R-:W-:-:S11]  /*45f0*/  ISETP.NE.AND P5, PT, R22, RZ, PT ;  /* 0x000000ff1600720c */ /* 0x000fd60003fa5270 */
[----:B------:R-:W-:Y:S05]  /*4600*/  @!P4 BRA `(.L_x_52) ;  /* 0x000000000054c947 */ /* 0x000fea0003800000 */
[----:B--2-4-:R-:W0:Y:S08]  /*4610*/  LDC.64 R4, c[0x0][0x380] ;  /* 0x0000e000ff047b82 */ /* 0x014e300000000a00 */
        /* <DEDUP_REMOVED lines=15> */
[----:B0-----:R-:W2:Y:S04]  /*4710*/  LDG.E R3, desc[UR12][R4.64+0x18] ;  /* 0x0000180c04037981 */ /* 0x001ea8000c1e1900 */
[----:B--2---:R3:W-:Y:S04]  /*4720*/  STG.E desc[UR12][R6.64+0x18], R3 ;  /* 0x0000180306007986 */ /* 0x0047e8000c10190c */
[----:B-1----:R-:W2:Y:S01]  /*4730*/  LDG.E R9, desc[UR12][R4.64+0x1c] ;  /* 0x00001c0c04097981 */ /* 0x002ea2000c1e1900 */
[----:B------:R-:W-:-:S03]  /*4740*/  IADD3 R2, PT, PT, R2, 0x8, RZ ;  /* 0x0000000802027810 */ /* 0x000fc60007ffe0ff */
[----:B--2---:R3:W-:Y:S04]  /*4750*/  STG.E desc[UR12][R6.64+0x1c], R9 ;  /* 0x00001c0906007986 */ /* 0x0047e8000c10190c */
.L_x_52:
[----:B------:R-:W-:Y:S05]  /*4760*/  @!P5 BRA `(.L_x_51) ;  /* 0x00000000007cd947 */ /* 0x000fea0003800000 */
[----:B------:R-:W-:Y:S02]  /*4770*/  ISETP.GE.U32.AND P4, PT, R25, 0x3, PT ;  /* 0x000000031900780c */ /* 0x000fe40003f86070 */
[----:B------:R-:W-:-:S11]  /*4780*/  ISETP.NE.AND P5, PT, R23, RZ, PT ;  /* 0x000000ff1700720c */ /* 0x000fd60003fa5270 */
[----:B------:R-:W-:Y:S05]  /*4790*/  @!P4 BRA `(.L_x_53) ;  /* 0x000000000034c947 */ /* 0x000fea0003800000 */
[----:B--2-4-:R-:W0:Y:S08]  /*47a0*/  LDC.64 R4, c[0x0][0x380] ;  /* 0x0000e000ff047b82 */ /* 0x014e300000000a00 */
[----:B---3--:R-:W1:Y:S01]  /*47b0*/  LDC.64 R6, c[0x0][0x388] ;  /* 0x0000e200ff067b82 */ /* 0x008e620000000a00 */
        /* <DEDUP_REMOVED lines=11> */
.L_x_53:
[----:B------:R-:W-:Y:S05]  /*4870*/  @!P5 BRA `(.L_x_51) ;  /* 0x000000000038d947 */ /* 0x000fea0003800000 */
[----:B--2-4-:R-:W1:Y:S08]  /*4880*/  LDC.64 R4, c[0x0][0x380] ;  /* 0x0000e000ff047b82 */ /* 0x014e700000000a00 */
[----:B0--3--:R-:W0:Y:S01]  /*4890*/  LDC.64 R6, c[0x0][0x388] ;  /* 0x0000e200ff067b82 */ /* 0x009e220000000a00 */
        /* <DEDUP_REMOVED lines=12> */
.L_x_51:
[----:B--2-4-:R-:W-:Y:S01]  /*4960*/  IMAD.MOV.U32 R4, RZ, RZ, RZ ;  /* 0x000000ffff047224 */ /* 0x014fe200078e00ff */
[----:B------:R-:W-:Y:S06]  /*4970*/  @!P3 BRA `(.L_x_54) ;  /* 0x00000004001cb947 */ /* 0x000fec0003800000 */
[----:B------:R-:W-:-:S07]  /*4980*/  MOV R5, RZ ;  /* 0x000000ff00057202 */ /* 0x000fce0000000f00 */
.L_x_55:
[----:B0123--:R-:W0:Y:S02]  /*4990*/  LDC.64 R2, c[0x0][0x388] ;  /* 0x0000e200ff027b82 */ /* 0x00fe240000000a00 */
[----:B0-----:R-:W-:-:S05]  /*49a0*/  IMAD.WIDE.U32 R2, R5, 0x4, R2 ;  /* 0x0000000405027825 */ /* 0x001fca00078e0002 */
[----:B------:R-:W2:Y:S04]  /*49b0*/  LDG.E R26, desc[UR12][R2.64+0x4] ;  /* 0x0000040c021a7981 */ /* 0x000ea8000c1e1900 */
[----:B------:R-:W3:Y:S04]  /*49c0*/  LDG.E R28, desc[UR12][R2.64+0x8] ;  /* 0x0000080c021c7981 */ /* 0x000ee8000c1e1900 */
[----:B------:R-:W4:Y:S04]  /*49d0*/  LDG.E R21, desc[UR12][R2.64] ;  /* 0x0000000c02157981 */ /* 0x000f28000c1e1900 */
[----:B------:R-:W5:Y:S04]  /*49e0*/  LDG.E R30, desc[UR12][R2.64+0xc] ;  /* 0x00000c0c021e7981 */ /* 0x000f68000c1e1900 */
        /* <DEDUP_REMOVED lines=11> */
[----:B------:R-:W5:Y:S01]  /*4aa0*/  LDG.E R7, desc[UR12][R2.64+0x3c] ;  /* 0x00003c0c02077981 */ /* 0x000f62000c1e1900 */
[----:B------:R-:W-:-:S05]  /*4ab0*/  VIADD R5, R5, 0x10 ;  /* 0x0000001005057836 */ /* 0x000fca0000000000 */
[----:B------:R-:W-:Y:S02]  /*4ac0*/  ISETP.NE.AND P3, PT, R5, R0, PT ;  /* 0x000000000500720c */ /* 0x000fe40003f65270 */
[----:B--2---:R-:W-:Y:S02]  /*4ad0*/  LOP3.LUT R27, RZ, R26, RZ, 0x33, !PT ;  /* 0x0000001aff1b7212 */ /* 0x004fe400078e33ff */
[----:B---3--:R-:W-:Y:S02]  /*4ae0*/  LOP3.LUT R29, RZ, R28, RZ, 0x33, !PT ;  /* 0x0000001cff1d7212 */ /* 0x008fe400078e33ff */
[----:B----4-:R-:W-:Y:S02]  /*4af0*/  LOP3.LUT R21, RZ, R21, RZ, 0x33, !PT ;  /* 0x00000015ff157212 */ /* 0x010fe400078e33ff */
[----:B-----5:R-:W-:Y:S01]  /*4b00*/  LOP3.LUT R31, RZ, R30, RZ, 0x33, !PT ;  /* 0x0000001eff1f7212 */ /* 0x020fe200078e33ff */
[----:B------:R-:W-:Y:S01]  /*4b10*/  IMAD.IADD R27, R27, 0x1, R12 ;  /* 0x000000011b1b7824 */ /* 0x000fe200078e020c */
[----:B------:R-:W-:-:S02]  /*4b20*/  IADD3 R29, PT, PT, R29, R12, RZ ;  /* 0x0000000c1d1d7210 */ /* 0x000fc40007ffe0ff */
[-C--:B------:R-:W-:Y:S02]  /*4b30*/  IADD3 R21, PT, PT, R21, R12.reuse, RZ ;  /* 0x0000000c15157210 */ /* 0x080fe40007ffe0ff */
[----:B------:R-:W-:Y:S01]  /*4b40*/  IADD3 R31, PT, PT, R31, R12, RZ ;  /* 0x0000000c1f1f7210 */ /* 0x000fe20007ffe0ff */
[----:B------:R0:W-:Y:S01]  /*4b50*/  STG.E desc[UR12][R2.64+0x8], R29 ;  /* 0x0000081d02007986 */ /* 0x0001e2000c10190c */
[----:B------:R-:W-:Y:S02]  /*4b60*/  LOP3.LUT R33, RZ, R32, RZ, 0x33, !PT ;  /* 0x00000020ff217212 */ /* 0x000fe400078e33ff */
[----:B------:R-:W-:Y:S01]  /*4b70*/  LOP3.LUT R11, RZ, R11, RZ, 0x33, !PT ;  /* 0x0000000bff0b7212 */ /* 0x000fe200078e33ff */
[----:B------:R1:W-:Y:S01]  /*4b80*/  STG.E desc[UR12][R2.64], R21 ;  /* 0x0000001502007986 */ /* 0x0003e2000c10190c */
[----:B------:R-:W-:-:S03]  /*4b90*/  LOP3.LUT R13, RZ, R13, RZ, 0x33, !PT ;  /* 0x0000000dff0d7212 */ /* 0x000fc600078e33ff */
[----:B------:R2:W-:Y:S04]  /*4ba0*/  STG.E desc[UR12][R2.64+0x4], R27 ;  /* 0x0000041b02007986 */ /* 0x0005e8000c10190c */
[----:B------:R3:W-:Y:S01]  /*4bb0*/  STG.E desc[UR12][R2.64+0xc], R31 ;  /* 0x00000c1f02007986 */ /* 0x0007e2000c10190c */
[----:B0-----:R-:W-:Y:S02]  /*4bc0*/  LOP3.LUT R29, RZ, R4, RZ, 0x33, !PT ;  /* 0x00000004ff1d7212 */ /* 0x001fe400078e33ff */
[----:B------:R-:W-:Y:S02]  /*4bd0*/  LOP3.LUT R35, RZ, R34, RZ, 0x33, !PT ;  /* 0x00000022ff237212 */ /* 0x000fe400078e33ff */
[----:B------:R-:W-:Y:S02]  /*4be0*/  LOP3.LUT R19, RZ, R19, RZ, 0x33, !PT ;  /* 0x00000013ff137212 */ /* 0x000fe400078e33ff */
[----:B-1----:R-:W-:-:S02]  /*4bf0*/  LOP3.LUT R21, RZ, R10, RZ, 0x33, !PT ;  /* 0x0000000aff157212 */ /* 0x002fc400078e33ff */
[----:B------:R-:W-:Y:S02]  /*4c00*/  LOP3.LUT R37, RZ, R18, RZ, 0x33, !PT ;  /* 0x00000012ff257212 */ /* 0x000fe400078e33ff */
[----:B------:R-:W-:Y:S02]  /*4c10*/  LOP3.LUT R9, RZ, R9, RZ, 0x33, !PT ;  /* 0x00000009ff097212 */ /* 0x000fe400078e33ff */
[----:B--2---:R-:W-:Y:S02]  /*4c20*/  LOP3.LUT R27, RZ, R6, RZ, 0x33, !PT ;  /* 0x00000006ff1b7212 */ /* 0x004fe400078e33ff */
[----:B---3--:R-:W-:Y:S02]  /*4c30*/  LOP3.LUT R31, RZ, R8, RZ, 0x33, !PT ;  /* 0x00000008ff1f7212 */ /* 0x008fe400078e33ff */
[----:B------:R-:W-:Y:S01]  /*4c40*/  LOP3.LUT R7, RZ, R7, RZ, 0x33, !PT ;  /* 0x00000007ff077212 */ /* 0x000fe200078e33ff */
[--C-:B------:R-:W-:Y:S01]  /*4c50*/  IMAD.IADD R33, R33, 0x1, R12.reuse ;  /* 0x0000000121217824 */ /* 0x100fe200078e020c */
[-C--:B------:R-:W-:Y:S01]  /*4c60*/  IADD3 R35, PT, PT, R35, R12.reuse, RZ ;  /* 0x0000000c23237210 */ /* 0x080fe20007ffe0ff */
[--C-:B------:R-:W-:Y:S01]  /*4c70*/  IMAD.IADD R11, R11, 0x1, R12.reuse ;  /* 0x000000010b0b7824 */ /* 0x100fe200078e020c */
[-C--:B------:R-:W-:Y:S01]  /*4c80*/  IADD3 R19, PT, PT, R19, R12.reuse, RZ ;  /* 0x0000000c13137210 */ /* 0x080fe20007ffe0ff */
[--C-:B------:R-:W-:Y:S01]  /*4c90*/  IMAD.IADD R13, R13, 0x1, R12.reuse ;  /* 0x000000010d0d7824 */ /* 0x100fe200078e020c */
[-C--:B------:R-:W-:Y:S01]  /*4ca0*/  IADD3 R21, PT, PT, R21, R12.reuse, RZ ;  /* 0x0000000c15157210 */ /* 0x080fe20007ffe0ff */
[----:B------:R-:W-:Y:S01]  /*4cb0*/  IMAD.IADD R29, R29, 0x1, R12 ;  /* 0x000000011d1d7824 */ /* 0x000fe200078e020c */
[----:B------:R-:W-:-:S02]  /*4cc0*/  IADD3 R37, PT, PT, R37, R12, RZ ;  /* 0x0000000c25257210 */ /* 0x000fc40007ffe0ff */
[-C--:B------:R-:W-:Y:S02]  /*4cd0*/  IADD3 R9, PT, PT, R9, R12.reuse, RZ ;  /* 0x0000000c09097210 */ /* 0x080fe40007ffe0ff */
[-C--:B------:R-:W-:Y:S02]  /*4ce0*/  IADD3 R27, PT, PT, R27, R12.reuse, RZ ;  /* 0x0000000c1b1b7210 */ /* 0x080fe40007ffe0ff */
[-C--:B------:R-:W-:Y:S02]  /*4cf0*/  IADD3 R31, PT, PT, R31, R12.reuse, RZ ;  /* 0x0000000c1f1f7210 */ /* 0x080fe40007ffe0ff */
[----:B------:R-:W-:Y:S01]  /*4d00*/  IADD3 R7, PT, PT, R7, R12, RZ ;  /* 0x0000000c07077210 */ /* 0x000fe20007ffe0ff */
[----:B------:R2:W-:Y:S04]  /*4d10*/  STG.E desc[UR12][R2.64+0x10], R33 ;  /* 0x0000102102007986 */ /* 0x0005e8000c10190c */
        /* <DEDUP_REMOVED lines=10> */
[----:B------:R2:W-:Y:S01]  /*4dc0*/  STG.E desc[UR12][R2.64+0x3c], R7 ;  /* 0x00003c0702007986 */ /* 0x0005e2000c10190c */
[----:B------:R-:W-:Y:S05]  /*4dd0*/  @P3 BRA `(.L_x_55) ;  /* 0xfffffff800ec3947 */ /* 0x000fea000383ffff */
[----:B------:R-:W-:-:S07]  /*4de0*/  MOV R4, R0 ;  /* 0x0000000000047202 */ /* 0x000fce0000000f00 */
.L_x_54:
[----:B------:R-:W-:Y:S05]  /*4df0*/  @!P1 BRA `(.L_x_56) ;  /* 0x00000004003c9947 */ /* 0x000fea0003800000 */
[----:B------:R-:W-:Y:S02]  /*4e00*/  ISETP.GE.U32.AND P1, PT, R24, 0x7, PT ;  /* 0x000000071800780c */ /* 0x000fe40003f26070 */
[----:B------:R-:W-:-:S11]  /*4e10*/  ISETP.NE.AND P3, PT, R22, RZ, PT ;  /* 0x000000ff1600720c */ /* 0x000fd60003f65270 */
[----:B------:R-:W-:Y:S05]  /*4e20*/  @!P1 BRA `(.L_x_57) ;  /* 0x00000000008c9947 */ /* 0x000fea0003800000 */
        /* <DEDUP_REMOVED lines=9> */
[----:B------:R-:W5:Y:S01]  /*4ec0*/  LDG.E R21, desc[UR12][R2.64+0x18] ;  /* 0x0000180c02157981 */ /* 0x000f62000c1e1900 */
[----:B------:R-:W-:-:S02]  /*4ed0*/  IADD3 R4, PT, PT, R4, 0x8, RZ ;  /* 0x0000000804047810 */ /* 0x000fc40007ffe0ff */
[----:B--2---:R-:W-:Y:S02]  /*4ee0*/  LOP3.LUT R7, RZ, R6, RZ, 0x33, !PT ;  /* 0x00000006ff077212 */ /* 0x004fe400078e33ff */
[----:B---3--:R-:W-:Y:S02]  /*4ef0*/  LOP3.LUT R13, RZ, R13, RZ, 0x33, !PT ;  /* 0x0000000dff0d7212 */ /* 0x008fe400078e33ff */
[----:B----4-:R-:W-:Y:S02]  /*4f00*/  LOP3.LUT R27, RZ, R26, RZ, 0x33, !PT ;  /* 0x0000001aff1b7212 */ /* 0x010fe400078e33ff */
[----:B-----5:R-:W-:Y:S02]  /*4f10*/  LOP3.LUT R5, RZ, R5, RZ, 0x33, !PT ;  /* 0x00000005ff057212 */ /* 0x020fe400078e33ff */
[----:B------:R-:W-:Y:S02]  /*4f20*/  LOP3.LUT R9, RZ, R8, RZ, 0x33, !PT ;  /* 0x00000008ff097212 */ /* 0x000fe400078e33ff */
[----:B------:R-:W-:-:S02]  /*4f30*/  LOP3.LUT R11, RZ, R10, RZ, 0x33, !PT ;  /* 0x0000000aff0b7212 */ /* 0x000fc400078e33ff */
[----:B------:R-:W-:Y:S02]  /*4f40*/  LOP3.LUT R19, RZ, R18, RZ, 0x33, !PT ;  /* 0x00000012ff137212 */ /* 0x000fe400078e33ff */
[----:B------:R-:W-:Y:S01]  /*4f50*/  LOP3.LUT R21, RZ, R21, RZ, 0x33, !PT ;  /* 0x00000015ff157212 */ /* 0x000fe200078e33ff */
[--C-:B------:R-:W-:Y:S01]  /*4f60*/  IMAD.IADD R7, R7, 0x1, R12.reuse ;  /* 0x0000000107077824 */ /* 0x100fe200078e020c */
[-C--:B------:R-:W-:Y:S01]  /*4f70*/  IADD3 R5, PT, PT, R5, R12.reuse, RZ ;  /* 0x0000000c05057210 */ /* 0x080fe20007ffe0ff */
[--C-:B------:R-:W-:Y:S01]  /*4f80*/  IMAD.IADD R13, R13, 0x1, R12.reuse ;  /* 0x000000010d0d7824 */ /* 0x100fe200078e020c */
[-C--:B------:R-:W-:Y:S01]  /*4f90*/  IADD3 R9, PT, PT, R9, R12.reuse, RZ ;  /* 0x0000000c09097210 */ /* 0x080fe20007ffe0ff */
[----:B------:R-:W-:Y:S01]  /*4fa0*/  IMAD.IADD R27, R27, 0x1, R12 ;  /* 0x000000011b1b7824 */ /* 0x000fe200078e020c */
[-C--:B------:R-:W-:Y:S02]  /*4fb0*/  IADD3 R11, PT, PT, R11, R12.reuse, RZ ;  /* 0x0000000c0b0b7210 */ /* 0x080fe40007ffe0ff */
[----:B------:R-:W-:-:S02]  /*4fc0*/  IADD3 R19, PT, PT, R19, R12, RZ ;  /* 0x0000000c13137210 */ /* 0x000fc40007ffe0ff */
        /* <DEDUP_REMOVED lines=8> */
[----:B------:R4:W-:Y:S02]  /*5050*/  STG.E desc[UR12][R2.64+0x1c], R27 ;  /* 0x00001c1b02007986 */ /* 0x0009e4000c10190c */
.L_x_57:
[----:B------:R-:W-:Y:S05]  /*5060*/  @!P3 BRA `(.L_x_56) ;  /* 0x0000000000a0b947 */ /* 0x000fea0003800000 */
[----:B------:R-:W-:Y:S02]  /*5070*/  ISETP.GE.U32.AND P1, PT, R25, 0x3, PT ;  /* 0x000000031900780c */ /* 0x000fe40003f26070 */
[----:B------:R-:W-:-:S11]  /*5080*/  ISETP.NE.AND P3, PT, R23, RZ, PT ;  /* 0x000000ff1700720c */ /* 0x000fd60003f65270 */
[----:B------:R-:W-:Y:S05]  /*5090*/  @!P1 BRA `(.L_x_58) ;  /* 0x00000000004c9947 */ /* 0x000fea0003800000 */
[----:B01234-:R-:W0:Y:S02]  /*50a0*/  LDC.64 R2, c[0x0][0x388] ;  /* 0x0000e200ff027b82 */ /* 0x01fe240000000a00 */
[----:B0-----:R-:W-:-:S05]  /*50b0*/  IMAD.WIDE.U32 R2, R4, 0x4, R2 ;  /* 0x0000000404027825 */ /* 0x001fca00078e0002 */
[----:B------:R-:W2:Y:S04]  /*50c0*/  LDG.E R6, desc[UR12][R2.64+0x4] ;  /* 0x0000040c02067981 */ /* 0x000ea8000c1e1900 */
[----:B------:R-:W3:Y:S04]  /*50d0*/  LDG.E R5, desc[UR12][R2.64] ;  /* 0x0000000c02057981 */ /* 0x000ee8000c1e1900 */
[----:B------:R-:W4:Y:S04]  /*50e0*/  LDG.E R8, desc[UR12][R2.64+0x8] ;  /* 0x0000080c02087981 */ /* 0x000f28000c1e1900 */
[----:B------:R-:W5:Y:S01]  /*50f0*/  LDG.E R10, desc[UR12][R2.64+0xc] ;  /* 0x00000c0c020a7981 */ /* 0x000f62000c1e1900 */
[----:B------:R-:W-:Y:S01]  /*5100*/  VIADD R4, R4, 0x4 ;  /* 0x0000000404047836 */ /* 0x000fe20000000000 */
[----:B--2---:R-:W-:-:S02]  /*5110*/  LOP3.LUT R7, RZ, R6, RZ, 0x33, !PT ;  /* 0x00000006ff077212 */ /* 0x004fc400078e33ff */
[----:B---3--:R-:W-:Y:S02]  /*5120*/  LOP3.LUT R5, RZ, R5, RZ, 0x33, !PT ;  /* 0x00000005ff057212 */ /* 0x008fe400078e33ff */
[----:B----4-:R-:W-:Y:S02]  /*5130*/  LOP3.LUT R9, RZ, R8, RZ, 0x33, !PT ;  /* 0x00000008ff097212 */ /* 0x010fe400078e33ff */
[----:B-----5:R-:W-:Y:S01]  /*5140*/  LOP3.LUT R11, RZ, R10, RZ, 0x33, !PT ;  /* 0x0000000aff0b7212 */ /* 0x020fe200078e33ff */
[----:B------:R-:W-:Y:S01]  /*5150*/  IMAD.IADD R7, R7, 0x1, R12 ;  /* 0x0000000107077824 */ /* 0x000fe200078e020c */
[-C--:B------:R-:W-:Y:S02]  /*5160*/  IADD3 R5, PT, PT, R5, R12.reuse, RZ ;  /* 0x0000000c05057210 */ /* 0x080fe40007ffe0ff */
[-C--:B------:R-:W-:Y:S02]  /*5170*/  IADD3 R9, PT, PT, R9, R12.reuse, RZ ;  /* 0x0000000c09097210 */ /* 0x080fe40007ffe0ff */
[----:B------:R-:W-:Y:S01]  /*5180*/  IADD3 R11, PT, PT, R11, R12, RZ ;  /* 0x0000000c0b0b7210 */ /* 0x000fe20007ffe0ff */
[----:B------:R0:W-:Y:S04]  /*5190*/  STG.E desc[UR12][R2.64], R5 ;  /* 0x0000000502007986 */ /* 0x0001e8000c10190c */
[----:B------:R0:W-:Y:S04]  /*51a0*/  STG.E desc[UR12][R2.64+0x4], R7 ;  /* 0x0000040702007986 */ /* 0x0001e8000c10190c */
[----:B------:R0:W-:Y:S04]  /*51b0*/  STG.E desc[UR12][R2.64+0x8], R9 ;  /* 0x0000080902007986 */ /* 0x0001e8000c10190c */
[----:B------:R0:W-:Y:S02]  /*51c0*/  STG.E desc[UR12][R2.64+0xc], R11 ;  /* 0x00000c0b02007986 */ /* 0x0001e4000c10190c */
.L_x_58:
[----:B------:R-:W-:Y:S05]  /*51d0*/  @!P3 BRA `(.L_x_56) ;  /* 0x000000000044b947 */ /* 0x000fea0003800000 */
[----:B01234-:R-:W0:Y:S02]  /*51e0*/  LDC.64 R2, c[0x0][0x388] ;  /* 0x0000e200ff027b82 */ /* 0x01fe240000000a00 */
[----:B0-----:R-:W-:-:S05]  /*51f0*/  IMAD.WIDE.U32 R2, R4, 0x4, R2 ;  /* 0x0000000404027825 */ /* 0x001fca00078e0002 */
[----:B------:R-:W2:Y:S01]  /*5200*/  LDG.E R4, desc[UR12][R2.64] ;  /* 0x0000000c02047981 */ /* 0x000ea2000c1e1900 */
[----:B------:R-:W-:Y:S02]  /*5210*/  ISETP.NE.AND P1, PT, R23, 0x1, PT ;  /* 0x000000011700780c */ /* 0x000fe40003f25270 */
[----:B--2---:R-:W-:-:S04]  /*5220*/  LOP3.LUT R5, RZ, R4, RZ, 0x33, !PT ;  /* 0x00000004ff057212 */ /* 0x004fc800078e33ff */
[----:B------:R-:W-:-:S05]  /*5230*/  IADD3 R5, PT, PT, R5, R12, RZ ;  /* 0x0000000c05057210 */ /* 0x000fca0007ffe0ff */
[----:B------:R0:W-:Y:S02]  /*5240*/  STG.E desc[UR12][R2.64], R5 ;  /* 0x0000000502007986 */ /* 0x0001e4000c10190c */
[----:B------:R-:W-:Y:S05]  /*5250*/  @!P1 BRA `(.L_x_56) ;  /* 0x0000000000249947 */ /* 0x000fea0003800000 */
[----:B------:R-:W-:Y:S01]  /*5260*/  ISETP.NE.AND P1, PT, R23, 0x2, PT ;  /* 0x000000021700780c */ /* 0x000fe20003f25270 */
[----:B------:R-:W0:-:S12]  /*5270*/  LDG.E R4, desc[UR12][R2.64+0x4] ;  /* 0x0000040c02047981 */ /* 0x000e18000c1e1900 */
[----:B------:R-:W2:Y:S01]  /*5280*/  @P1 LDG.E R6, desc[UR12][R2.64+0x8] ;  /* 0x0000080c02061981 */ /* 0x000ea2000c1e1900 */
[----:B0-----:R-:W-:-:S04]  /*5290*/  LOP3.LUT R5, RZ, R4, RZ, 0x33, !PT ;  /* 0x00000004ff057212 */ /* 0x001fc800078e33ff */
[----:B------:R-:W-:-:S05]  /*52a0*/  IADD3 R5, PT, PT, R5, R12, RZ ;  /* 0x0000000c05057210 */ /* 0x000fca0007ffe0ff */
[----:B------:R0:W-:Y:S01]  /*52b0*/  STG.E desc[UR12][R2.64+0x4], R5 ;  /* 0x0000040502007986 */ /* 0x0001e2000c10190c */
[----:B--2---:R-:W-:-:S05]  /*52c0*/  @P1 LOP3.LUT R7, RZ, R6, RZ, 0x33, !PT ;  /* 0x00000006ff071212 */ /* 0x004fca00078e33ff */
[----:B------:R-:W-:-:S05]  /*52d0*/  @P1 IMAD.IADD R7, R7, 0x1, R12 ;  /* 0x0000000107071824 */ /* 0x000fca00078e020c */
[----:B------:R0:W-:Y:S02]  /*52e0*/  @P1 STG.E desc[UR12][R2.64+0x8], R7 ;  /* 0x0000080702001986 */ /* 0x0001e4000c10190c */
.L_x_56:
        /* <DEDUP_REMOVED lines=12> */
.L_x_60:
        /* <DEDUP_REMOVED lines=11> */
.L_x_59:
[----:B------:R-:W-:Y:S01]  /*5460*/  MOV R21, R17 ;  /* 0x0000001100157202 */ /* 0x000fe20000000f00 */
[----:B------:R-:W-:Y:S06]  /*5470*/  @P1 BRA `(.L_x_5) ;  /* 0x0000003400901947 */ /* 0x000fec0003800000 */
.L_x_48:
[----:B------:R-:W-:Y:S05]  /*5480*/  BRA.U !UP0, `(.L_x_61) ;  /* 0x0000003508607547 */ /* 0x000fea000b800000 */
[----:B------:R-:W-:Y:S05]  /*5490*/  @!P2 BRA `(.L_x_62) ;  /* 0x000000100074a947 */ /* 0x000fea0003800000 */
[----:B------:R-:W-:Y:S01]  /*54a0*/  ISETP.GE.U32.AND P1, PT, R14, 0xf, PT ;  /* 0x0000000f0e00780c */ /* 0x000fe20003f26070 */
[----:B01----:R-:W-:-:S12]  /*54b0*/  IMAD.MOV.U32 R2, RZ, RZ, RZ ;  /* 0x000000ffff027224 */ /* 0x003fd800078e00ff */
[----:B------:R-:W-:Y:S05]  /*54c0*/  @!P1 BRA `(.L_x_63) ;  /* 0x0000000000a49947 */ /* 0x000fea0003800000 */
[----:B------:R-:W-:-:S07]  /*54d0*/  HFMA2 R7, -RZ, RZ, 0, 0 ;  /* 0x00000000ff077431 */ /* 0x000fce00000001ff */
.L_x_64:
        /* <DEDUP_REMOVED lines=40> */
.L_x_63:
        /* <DEDUP_REMOVED lines=26> */
.L_x_66:
        /* <DEDUP_REMOVED lines=17> */
.L_x_67:
        /* <DEDUP_REMOVED lines=15> */
.L_x_65:
[----:B--2-4-:R-:W2:Y:S01]  /*5b00*/  LDC R4, c[0x0][0x3cc] ;  /* 0x0000f300ff047b82 */ /* 0x014ea20000000800 */
[----:B------:R-:W-:Y:S01]  /*5b10*/  IMAD.MOV.U32 R5, RZ, RZ, RZ ;  /* 0x000000ffff057224 */ /* 0x000fe200078e00ff */
[----:B------:R-:W-:Y:S06]  /*5b20*/  @!P1 BRA `(.L_x_68) ;  /* 0x0000000400209947 */ /* 0x000fec0003800000 */
[----:B------:R-:W-:-:S07]  /*5b30*/  HFMA2 R5, -RZ, RZ, 0, 0 ;  /* 0x00000000ff057431 */ /* 0x000fce00000001ff */
.L_x_69:
[----:B0--3--:R-:W0:Y:S08]  /*5b40*/  LDC.64 R6, c[0x0][0x390] ;  /* 0x0000e400ff067b82 */ /* 0x009e300000000a00 */
[----:B-1--4-:R-:W1:Y:S01]  /*5b50*/  LDC.64 R2, c[0x0][0x388] ;  /* 0x0000e200ff027b82 */ /* 0x012e620000000a00 */
[----:B0-----:R-:W-:-:S05]  /*5b60*/  IMAD.WIDE.U32 R6, R5, 0x4, R6 ;  /* 0x0000000405067825 */ /* 0x001fca00078e0006 */
[----:B------:R-:W1:Y:S01]  /*5b70*/  LDG.E R9, desc[UR12][R6.64] ;  /* 0x0000000c06097981 */ /* 0x000e62000c1e1900 */
[----:B--2---:R-:W-:Y:S01]  /*5b80*/  IADD3 R13, PT, PT, R4, -0x1, RZ ;  /* 0xffffffff040d7810 */ /* 0x004fe20007ffe0ff */
[----:B-1----:R-:W-:-:S05]  /*5b90*/  IMAD.WIDE R8, R9, 0x4, R2 ;  /* 0x0000000409087825 */ /* 0x002fca00078e0202 */
[----:B------:R0:W-:Y:S04]  /*5ba0*/  STG.E desc[UR12][R8.64], R13 ;  /* 0x0000000d08007986 */ /* 0x0001e8000c10190c */
[----:B------:R-:W2:Y:S01]  /*5bb0*/  LDG.E R11, desc[UR12][R6.64+0x4] ;  /* 0x0000040c060b7981 */ /* 0x000ea2000c1e1900 */
[----:B------:R-:W-:Y:S02]  /*5bc0*/  VIADD R21, R4, 0xfffffffe ;  /* 0xfffffffe04157836 */ /* 0x000fe40000000000 */
[----:B--2---:R-:W-:-:S05]  /*5bd0*/  IMAD.WIDE R10, R11, 0x4, R2 ;  /* 0x000000040b0a7825 */ /* 0x004fca00078e0202 */
[----:B------:R1:W-:Y:S04]  /*5be0*/  STG.E desc[UR12][R10.64], R21 ;  /* 0x000000150a007986 */ /* 0x0003e8000c10190c */
[----:B------:R-:W2:Y:S01]  /*5bf0*/  LDG.E R19, desc[UR12][R6.64+0x8] ;  /* 0x0000080c06137981 */ /* 0x000ea2000c1e1900 */
[----:B------:R-:W-:Y:S01]  /*5c00*/  IADD3 R27, PT, PT, R4, -0x3, RZ ;  /* 0xfffffffd041b7810 */ /* 0x000fe20007ffe0ff */
[----:B--2---:R-:W-:-:S05]  /*5c10*/  IMAD.WIDE R18, R19, 0x4, R2 ;  /* 0x0000000413127825 */ /* 0x004fca00078e0202 */
[----:B------:R2:W-:Y:S04]  /*5c20*/  STG.E desc[UR12][R18.64], R27 ;  /* 0x0000001b12007986 */ /* 0x0005e8000c10190c */
[----:B------:R-:W0:Y:S01]  /*5c30*/  LDG.E R31, desc[UR12][R6.64+0xc] ;  /* 0x00000c0c061f7981 */ /* 0x000e22000c1e1900 */
[----:B------:R-:W-:Y:S01]  /*5c40*/  IADD3 R29, PT, PT, R4, -0x4, RZ ;  /* 0xfffffffc041d7810 */ /* 0x000fe20007ffe0ff */
[----:B0-----:R-:W-:-:S05]  /*5c50*/  IMAD.WIDE R8, R31, 0x4, R2 ;  /* 0x000000041f087825 */ /* 0x001fca00078e0202 */
[----:B------:R0:W-:Y:S04]  /*5c60*/  STG.E desc[UR12][R8.64], R29 ;  /* 0x0000001d08007986 */ /* 0x0001e8000c10190c */
[----:B------:R-:W1:Y:S01]  /*5c70*/  LDG.E R31, desc[UR12][R6.64+0x10] ;  /* 0x0000100c061f7981 */ /* 0x000e62000c1e1900 */
[----:B------:R-:W-:Y:S02]  /*5c80*/  VIADD R13, R4, 0xfffffffb ;  /* 0xfffffffb040d7836 */ /* 0x000fe40000000000 */
[----:B-1----:R-:W-:-:S05]  /*5c90*/  IMAD.WIDE R10, R31, 0x4, R2 ;  /* 0x000000041f0a7825 */ /* 0x002fca00078e0202 */
        /* <DEDUP_REMOVED lines=39> */
[----:B------:R-:W-:Y:S02]  /*5f10*/  VIADD R5, R5, 0x10 ;  /* 0x0000001005057836 */ /* 0x000fe40000000000 */
[----:B--2---:R-:W-:-:S05]  /*5f20*/  IMAD.WIDE R18, R31, 0x4, R2 ;  /* 0x000000041f127825 */ /* 0x004fca00078e0202 */
[----:B------:R4:W-:Y:S04]  /*5f30*/  STG.E desc[UR12][R18.64], R27 ;  /* 0x0000001b12007986 */ /* 0x0009e8000c10190c */
[----:B------:R-:W2:Y:S01]  /*5f40*/  LDG.E R29, desc[UR12][R6.64+0x3c] ;  /* 0x00003c0c061d7981 */ /* 0x000ea2000c1e1900 */
[----:B------:R-:W-:Y:S02]  /*5f50*/  ISETP.NE.AND P1, PT, R5, R0, PT ;  /* 0x000000000500720c */ /* 0x000fe40003f25270 */
[----:B------:R-:W-:Y:S01]  /*5f60*/  IADD3 R4, PT, PT, R4, -0x10, RZ ;  /* 0xfffffff004047810 */ /* 0x000fe20007ffe0ff */
[----:B--2---:R-:W-:-:S05]  /*5f70*/  IMAD.WIDE R2, R29, 0x4, R2 ;  /* 0x000000041d027825 */ /* 0x004fca00078e0202 */
[----:B------:R4:W-:Y:S05]  /*5f80*/  STG.E desc[UR12][R2.64], R4 ;  /* 0x0000000402007986 */ /* 0x0009ea000c10190c */
[----:B------:R-:W-:Y:S05]  /*5f90*/  @P1 BRA `(.L_x_69) ;  /* 0xfffffff800e81947 */ /* 0x000fea000383ffff */
[----:B------:R-:W-:-:S07]  /*5fa0*/  MOV R5, R0 ;  /* 0x0000000000057202 */ /* 0x000fce0000000f00 */
.L_x_68:
[----:B------:R-:W-:Y:S05]  /*5fb0*/  @!P2 BRA `(.L_x_70) ;  /* 0x000000040048a947 */ /* 0x000fea0003800000 */
[----:B------:R-:W-:Y:S02]  /*5fc0*/  ISETP.GE.U32.AND P1, PT, R24, 0x7, PT ;  /* 0x000000071800780c */ /* 0x000fe40003f26070 */
[----:B------:R-:W-:-:S11]  /*5fd0*/  ISETP.NE.AND P2, PT, R22, RZ, PT ;  /* 0x000000ff1600720c */ /* 0x000fd60003f45270 */
[----:B------:R-:W-:Y:S05]  /*5fe0*/  @!P1 BRA `(.L_x_71) ;  /* 0x0000000000909947 */ /* 0x000fea0003800000 */
        /* <DEDUP_REMOVED lines=31> */
[----:B------:R-:W2:Y:S01]  /*61e0*/  LDG.E R29, desc[UR12][R6.64+0x1c] ;  /* 0x00001c0c061d7981 */ /* 0x000ea2000c1e1900 */
[----:B------:R-:W-:Y:S01]  /*61f0*/  VIADD R4, R4, 0xfffffff8 ;  /* 0xfffffff804047836 */ /* 0x000fe20000000000 */
[----:B------:R-:W-:Y:S01]  /*6200*/  IADD3 R5, PT, PT, R5, 0x8, RZ ;  /* 0x0000000805057810 */ /* 0x000fe20007ffe0ff */
[----:B--2---:R-:W-:-:S05]  /*6210*/  IMAD.WIDE R2, R29, 0x4, R2 ;  /* 0x000000041d027825 */ /* 0x004fca00078e0202 */
[----:B------:R1:W-:Y:S02]  /*6220*/  STG.E desc[UR12][R2.64], R4 ;  /* 0x0000000402007986 */ /* 0x0003e4000c10190c */
.L_x_71:
[----:B------:R-:W-:Y:S05]  /*6230*/  @!P2 BRA `(.L_x_70) ;  /* 0x0000000000a8a947 */ /* 0x000fea0003800000 */
[----:B------:R-:W-:Y:S02]  /*6240*/  ISETP.GE.U32.AND P1, PT, R25, 0x3, PT ;  /* 0x000000031900780c */ /* 0x000fe40003f26070 */
[----:B------:R-:W-:-:S11]  /*6250*/  ISETP.NE.AND P2, PT, R23, RZ, PT ;  /* 0x000000ff1700720c */ /* 0x000fd60003f45270 */
[----:B------:R-:W-:Y:S05]  /*6260*/  @!P1 BRA `(.L_x_72) ;  /* 0x0000000000509947 */ /* 0x000fea0003800000 */
[----:B01-34-:R-:W0:Y:S08]  /*6270*/  LDC.64 R2, c[0x0][0x390] ;  /* 0x0000e400ff027b82 */ /* 0x01be300000000a00 */
[----:B------:R-:W1:Y:S01]  /*6280*/  LDC.64 R6, c[0x0][0x388] ;  /* 0x0000e200ff067b82 */ /* 0x000e620000000a00 */
        /* <DEDUP_REMOVED lines=13> */
[----:B------:R-:W2:Y:S01]  /*6360*/  LDG.E R13, desc[UR12][R2.64+0xc] ;  /* 0x00000c0c020d7981 */ /* 0x000ea2000c1e1900 */
[----:B------:R-:W-:Y:S01]  /*6370*/  IADD3 R4, PT, PT, R4, -0x4, RZ ;  /* 0xfffffffc04047810 */ /* 0x000fe20007ffe0ff */
[----:B------:R-:W-:Y:S02]  /*6380*/  VIADD R5, R5, 0x4 ;  /* 0x0000000405057836 */ /* 0x000fe40000000000 */
[----:B--2---:R-:W-:-:S05]  /*6390*/  IMAD.WIDE R6, R13, 0x4, R6 ;  /* 0x000000040d067825 */ /* 0x004fca00078e0206 */
[----:B------:R0:W-:Y:S02]  /*63a0*/  STG.E desc[UR12][R6.64], R4 ;  /* 0x0000000406007986 */ /* 0x0001e4000c10190c */
.L_x_72:
[----:B------:R-:W-:Y:S05]  /*63b0*/  @!P2 BRA `(.L_x_70) ;  /* 0x000000000048a947 */ /* 0x000fea0003800000 */
[----:B0--3--:R-:W0:Y:S08]  /*63c0*/  LDC.64 R6, c[0x0][0x390] ;  /* 0x0000e400ff067b82 */ /* 0x009e300000000a00 */
[----:B-1--4-:R-:W1:Y:S01]  /*63d0*/  LDC.64 R2, c[0x0][0x388] ;  /* 0x0000e200ff027b82 */ /* 0x012e620000000a00 */
[----:B0-----:R-:W-:-:S05]  /*63e0*/  IMAD.WIDE.U32 R6, R5, 0x4, R6 ;  /* 0x0000000405067825 */ /* 0x001fca00078e0006 */
[----:B------:R-:W1:Y:S01]  /*63f0*/  LDG.E R9, desc[UR12][R6.64] ;  /* 0x0000000c06097981 */ /* 0x000e62000c1e1900 */
[----:B------:R-:W-:Y:S02]  /*6400*/  ISETP.NE.AND P1, PT, R23, 0x1, PT ;  /* 0x000000011700780c */ /* 0x000fe40003f25270 */
[----:B--2---:R-:W-:Y:S01]  /*6410*/  IADD3 R5, PT, PT, R4, -0x1, RZ ;  /* 0xffffffff04057810 */ /* 0x004fe20007ffe0ff */
[----:B-1----:R-:W-:-:S05]  /*6420*/  IMAD.WIDE R8, R9, 0x4, R2 ;  /* 0x0000000409087825 */ /* 0x002fca00078e0202 */
[----:B------:R0:W-:Y:S05]  /*6430*/  STG.E desc[UR12][R8.64], R5 ;  /* 0x0000000508007986 */ /* 0x0001ea000c10190c */
[----:B------:R-:W-:Y:S05]  /*6440*/  @!P1 BRA `(.L_x_70) ;  /* 0x0000000000249947 */ /* 0x000fea0003800000 */
[----:B0-----:R-:W2:Y:S01]  /*6450*/  LDG.E R9, desc[UR12][R6.64+0x4] ;  /* 0x0000040c06097981 */ /* 0x001ea2000c1e1900 */
[----:B------:R-:W-:Y:S02]  /*6460*/  ISETP.NE.AND P1, PT, R23, 0x2, PT ;  /* 0x000000021700780c */ /* 0x000fe40003f25270 */
[----:B------:R-:W-:Y:S01]  /*6470*/  IADD3 R5, PT, PT, R4, -0x2, RZ ;  /* 0xfffffffe04057810 */ /* 0x000fe20007ffe0ff */
[----:B--2---:R-:W-:-:S05]  /*6480*/  IMAD.WIDE R8, R9, 0x4, R2 ;  /* 0x0000000409087825 */ /* 0x004fca00078e0202 */
[----:B------:R0:W-:Y:S05]  /*6490*/  STG.E desc[UR12][R8.64], R5 ;  /* 0x0000000508007986 */ /* 0x0001ea000c10190c */
[----:B------:R-:W2:Y:S01]  /*64a0*/  @P1 LDG.E R13, desc[UR12][R6.64+0x8] ;  /* 0x0000080c060d1981 */ /* 0x000ea2000c1e1900 */
[----:B------:R-:W-:Y:S02]  /*64b0*/  @P1 VIADD R11, R4, 0xfffffffd ;  /* 0xfffffffd040b1836 */ /* 0x000fe40000000000 */
[----:B--2---:R-:W-:-:S05]  /*64c0*/  @P1 IMAD.WIDE R2, R13, 0x4, R2 ;  /* 0x000000040d021825 */ /* 0x004fca00078e0202 */
[----:B------:R0:W-:Y:S02]  /*64d0*/  @P1 STG.E desc[UR12][R2.64], R11 ;  /* 0x0000000b02001986 */ /* 0x0001e4000c10190c */
.L_x_70:
[----:B01-34-:R-:W0:Y:S08]  /*64e0*/  LDC.64 R2, c[0x0][0x380] ;  /* 0x0000e000ff027b82 */ /* 0x01be300000000a00 */
[----:B--2---:R-:W1:Y:S01]  /*64f0*/  LDC.64 R4, c[0x0][0x388] ;  /* 0x0000e200ff047b82 */ /* 0x004e620000000a00 */
        /* <DEDUP_REMOVED lines=10> */
.L_x_74:
        /* <DEDUP_REMOVED lines=11> */
.L_x_73:
[----:B------:R-:W-:Y:S01]  /*6650*/  MOV R21, R17 ;  /* 0x0000001100157202 */ /* 0x000fe20000000f00 */
[----:B------:R-:W-:Y:S06]  /*6660*/  @P1 BRA `(.L_x_5) ;  /* 0x0000002400141947 */ /* 0x000fec0003800000 */
.L_x_62:
[----:B------:R-:W-:-:S13]  /*6670*/  ISETP.LT.OR P0, PT, R12, 0x1, P0 ;  /* 0x000000010c00780c */ /* 0x000fda0000701670 */
[----:B------:R-:W-:Y:S05]  /*6680*/  @P0 BRA `(.L_x_61) ;  /* 0x0000002000e00947 */ /* 0x000fea0003800000 */
[----:B------:R-:W-:Y:S01]  /*6690*/  ISETP.GE.U32.AND P1, PT, R14, 0xf, PT ;  /* 0x0000000f0e00780c */ /* 0x000fe20003f26070 */
[----:B01----:R-:W-:-:S12]  /*66a0*/  IMAD.MOV.U32 R2, RZ, RZ, RZ ;  /* 0x000000ffff027224 */ /* 0x003fd800078e00ff */
[----:B------:R-:W-:Y:S05]  /*66b0*/  @!P1 BRA `(.L_x_75) ;  /* 0x0000000000a49947 */ /* 0x000fea0003800000 */
[----:B------:R-:W-:-:S07]  /*66c0*/  HFMA2 R7, -RZ, RZ, 0, 0 ;  /* 0x00000000ff077431 */ /* 0x000fce00000001ff */
.L_x_76:
        /* <DEDUP_REMOVED lines=40> */
.L_x_75:
        /* <DEDUP_REMOVED lines=26> */
.L_x_78:
        /* <DEDUP_REMOVED lines=17> */
.L_x_79:
        /* <DEDUP_REMOVED lines=15> */
.L_x_77:
[----:B--2-4-:R-:W2:Y:S01]  /*6cf0*/  LDC R4, c[0x0][0x3cc] ;  /* 0x0000f300ff047b82 */ /* 0x014ea20000000800 */
[----:B------:R-:W-:Y:S01]  /*6d00*/  IMAD.MOV.U32 R5, RZ, RZ, RZ ;  /* 0x000000ffff057224 */ /* 0x000fe200078e00ff */
[----:B------:R-:W-:Y:S06]  /*6d10*/  @!P1 BRA `(.L_x_80) ;  /* 0x0000000400209947 */ /* 0x000fec0003800000 */
[----:B------:R-:W-:-:S07]  /*6d20*/  HFMA2 R5, -RZ, RZ, 0, 0 ;  /* 0x00000000ff057431 */ /* 0x000fce00000001ff */
.L_x_81:
        /* <DEDUP_REMOVED lines=71> */
.L_x_80:
        /* <DEDUP_REMOVED lines=40> */
.L_x_83:
        /* <DEDUP_REMOVED lines=24> */
.L_x_84:
        /* <DEDUP_REMOVED lines=19> */
.L_x_82:
        /* <DEDUP_REMOVED lines=8> */
[----:B------:R-:W0:Y:S01]  /*7750*/  LDC.64 R2, c[0x0][0x380] ;  /* 0x0000e000ff027b82 */ /* 0x000e220000000a00 */
[----:B------:R-:W-:Y:S01]  /*7760*/  HFMA2 R11, -RZ, RZ, 0, 0 ;  /* 0x00000000ff0b7431 */ /* 0x000fe200000001ff */
[----:B------:R-:W1:Y:S06]  /*7770*/  LDCU UR5, c[0x0][0x3cc] ;  /* 0x00007980ff0577ac */ /* 0x000e6c0008000800 */
[----:B------:R-:W2:Y:S02]  /*7780*/  LDC.64 R4, c[0x0][0x388] ;  /* 0x0000e200ff047b82 */ /* 0x000ea40000000a00 */
.L_x_87:
[----:B------:R-:W-:-:S05]  /*7790*/  VIADD R11, R11, 0x1 ;  /* 0x000000010b0b7836 */ /* 0x000fca0000000000 */
[----:B-1----:R-:W-:-:S13]  /*77a0*/  ISETP.NE.AND P0, PT, R11, UR5, PT ;  /* 0x000000050b007c0c */ /* 0x002fda000bf05270 */
[----:B------:R-:W-:Y:S05]  /*77b0*/  @!P0 BRA `(.L_x_86) ;  /* 0x0000000000288947 */ /* 0x000fea0003800000 */
[----:B0-----:R-:W-:-:S04]  /*77c0*/  IMAD.WIDE.U32 R6, R11, 0x4, R2 ;  /* 0x000000040b067825 */ /* 0x001fc800078e0002 */
[----:B--2---:R-:W-:Y:S02]  /*77d0*/  IMAD.WIDE.U32 R8, R11, 0x4, R4 ;  /* 0x000000040b087825 */ /* 0x004fe400078e0004 */
[----:B------:R-:W2:Y:S04]  /*77e0*/  LDG.E R6, desc[UR12][R6.64] ;  /* 0x0000000c06067981 */ /* 0x000ea8000c1e1900 */
[----:B------:R-:W2:Y:S02]  /*77f0*/  LDG.E R9, desc[UR12][R8.64] ;  /* 0x0000000c08097981 */ /* 0x000ea4000c1e1900 */
[----:B--2---:R-:W-:-:S04]  /*7800*/  IADD3 R10, PT, PT, R6, -R9, RZ ;  /* 0x80000009060a7210 */ /* 0x004fc80007ffe0ff */
[C---:B------:R-:W-:Y:S02]  /*7810*/  ISETP.NE.AND P3, PT, R10.reuse, RZ, PT ;  /* 0x000000ff0a00720c */ /* 0x040fe40003f65270 */
[----:B------:R-:W-:-:S11]  /*7820*/  ISETP.GT.AND P0, PT, R10, RZ, PT ;  /* 0x000000ff0a00720c */ /* 0x000fd60003f04270 */
[----:B------:R-:W-:Y:S05]  /*7830*/  @!P3 BRA `(.L_x_87) ;  /* 0xfffffffc00d4b947 */ /* 0x000fea000383ffff */
.L_x_85:
[----:B------:R-:W-:Y:S01]  /*7840*/  MOV R21, R17 ;  /* 0x0000001100157202 */ /* 0x000fe20000000f00 */
[----:B------:R-:W-:Y:S06]  /*7850*/  @P0 BRA `(.L_x_5) ;  /* 0x0000001000980947 */ /* 0x000fec0003800000 */
.L_x_86:
[----:B0-----:R-:W-:Y:S01]  /*7860*/  IMAD.MOV.U32 R2, RZ, RZ, RZ ;  /* 0x000000ffff027224 */ /* 0x001fe200078e00ff */
[----:B------:R-:W-:Y:S06]  /*7870*/  @!P1 BRA `(.L_x_88) ;  /* 0x0000000000a49947 */ /* 0x000fec0003800000 */
[----:B------:R-:W-:-:S07]  /*7880*/  HFMA2 R7, -RZ, RZ, 0, 0 ;  /* 0x00000000ff077431 */ /* 0x000fce00000001ff */
.L_x_89:
        /* <DEDUP_REMOVED lines=40> */
.L_x_88:
        /* <DEDUP_REMOVED lines=25> */
.L_x_91:
        /* <DEDUP_REMOVED lines=17> */
.L_x_92:
        /* <DEDUP_REMOVED lines=15> */
.L_x_90:
[----:B--2-4-:R-:W2:Y:S01]  /*7ea0*/  LDC R4, c[0x0][0x3cc] ;  /* 0x0000f300ff047b82 */ /* 0x014ea20000000800 */
[----:B------:R-:W-:Y:S01]  /*7eb0*/  IMAD.MOV.U32 R5, RZ, RZ, RZ ;  /* 0x000000ffff057224 */ /* 0x000fe200078e00ff */
[----:B------:R-:W-:Y:S06]  /*7ec0*/  @!P1 BRA `(.L_x_93) ;  /* 0x0000000400209947 */ /* 0x000fec0003800000 */
[----:B------:R-:W-:-:S07]  /*7ed0*/  HFMA2 R5, -RZ, RZ, 0, 0 ;  /* 0x00000000ff057431 */ /* 0x000fce00000001ff */
.L_x_94:
        /* <DEDUP_REMOVED lines=71> */
.L_x_93:
        /* <DEDUP_REMOVED lines=40> */
.L_x_96:
        /* <DEDUP_REMOVED lines=24> */
.L_x_97:
        /* <DEDUP_REMOVED lines=19> */
.L_x_95:
        /* <DEDUP_REMOVED lines=12> */
.L_x_99:
        /* <DEDUP_REMOVED lines=11> */
.L_x_98:
[----:B------:R-:W-:Y:S01]  /*89f0*/  MOV R21, R17 ;  /* 0x0000001100157202 */ /* 0x000fe20000000f00 */
[----:B------:R-:W-:Y:S06]  /*8a00*/  @P0 BRA `(.L_x_5) ;  /* 0x00000000002c0947 */ /* 0x000fec0003800000 */
.L_x_61:
[----:B01----:R-:W0:Y:S02]  /*8a10*/  LDC.64 R2, c[0x0][0x3b0] ;  /* 0x0000ec00ff027b82 */ /* 0x003e240000000a00 */
[----:B0-----:R-:W3:Y:S01]  /*8a20*/  LDG.E.64 R6, desc[UR12][R2.64] ;  /* 0x0000000c02067981 */ /* 0x001ee2000c1e1b00 */
[----:B------:R-:W-:Y:S01]  /*8a30*/  UIADD3 UR16, UP0, UPT, UR16, 0x1, URZ ;  /* 0x0000000110107890 */ /* 0x000fe2000ff1e0ff */
[----:B------:R-:W-:-:S03]  /*8a40*/  MOV R21, R17 ;  /* 0x0000001100157202 */ /* 0x000fc60000000f00 */
[----:B------:R-:W-:Y:S02]  /*8a50*/  UIADD3.X UR17, UPT, UPT, URZ, UR17, URZ, UP0, !UPT ;  /* 0x00000011ff117290 */ /* 0x000fe400087fe4ff */
[----:B--2---:R-:W-:-:S04]  /*8a60*/  IMAD.U32 R4, RZ, RZ, UR16 ;  /* 0x00000010ff047e24 */ /* 0x004fc8000f8e00ff */
[----:B------:R-:W-:-:S05]  /*8a70*/  MOV R5, UR17 ;  /* 0x0000001100057c02 */ /* 0x000fca0008000f00 */
[----:B------:R1:W-:Y:S01]  /*8a80*/  STG.E.64 desc[UR12][R2.64+0x8], R4 ;  /* 0x0000080402007986 */ /* 0x0003e2000c101b0c */
[----:B---3--:R-:W-:-:S04]  /*8a90*/  IADD3 R6, P0, PT, R6, UR14, RZ ;  /* 0x0000000e06067c10 */ /* 0x008fc8000ff1e0ff */
[----:B------:R-:W-:-:S05]  /*8aa0*/  IADD3.X R7, PT, PT, R7, UR4, RZ, P0, !PT ;  /* 0x0000000407077c10 */ /* 0x000fca00087fe4ff */
[----:B------:R1:W-:Y:S04]  /*8ab0*/  STG.E.64 desc[UR12][R2.64], R6 ;  /* 0x0000000602007986 */ /* 0x0003e8000c101b0c */
.L_x_5:
[----:B------:R-:W-:-:S13]  /*8ac0*/  ISETP.GT.AND P0, PT, R21, -0x1, PT ;  /* 0xffffffff1500780c */ /* 0x000fda0003f04270 */
[----:B------:R-:W-:Y:S05]  /*8ad0*/  @P0 BRA `(.L_x_100) ;  /* 0xffffff7400980947 */ /* 0x000fea000383ffff */
[----:B------:R-:W-:Y:S05]  /*8ae0*/  EXIT ;  /* 0x000000000000794d */ /* 0x000fea0003800000 */
.L_x_101:
[----:B------:R-:W-:-:S00]  /*8af0*/  BRA `(.L_x_101) ;  /* 0xfffffffc00fc7947 */ /* 0x000fc0000383ffff */
[----:B------:R-:W-:-:S00]  /*8b00*/  NOP ;  /* 0x0000000000007918 */ /* 0x000fc00000000000 */
[----:B------:R-:W-:-:S00]  /*8b10*/  NOP ;  /* 0x0000000000007918 */ /* 0x000fc00000000000 */
[----:B------:R-:W-:-:S00]  /*8b20*/  NOP ;  /* 0x0000000000007918 */ /* 0x000fc00000000000 */
[----:B------:R-:W-:-:S00]  /*8b30*/  NOP ;  /* 0x0000000000007918 */ /* 0x000fc00000000000 */
[----:B------:R-:W-:-:S00]  /*8b40*/  NOP ;  /* 0x0000000000007918 */ /* 0x000fc00000000000 */
[----:B------:R-:W-:-:S00]  /*8b50*/  NOP ;  /* 0x0000000000007918 */ /* 0x000fc00000000000 */
[----:B------:R-:W-:-:S00]  /*8b60*/  NOP ;  /* 0x0000000000007918 */ /* 0x000fc00000000000 */
[----:B------:R-:W-:-:S00]  /*8b70*/  NOP ;  /* 0x0000000000007918 */ /* 0x000fc00000000000 */
.L_x_102:


//--------------------- .nv.shared.reserved.0     --------------------------
	.section	.nv.shared.reserved.0,"aw",@nobits
	.weak		__nv_reservedSMEM_offset_0_alias
	.size		__nv_reservedSMEM_offset_0_alias, 0, 64
	.other		__nv_reservedSMEM_offset_0_alias,@"STO_CUDA_RESERVED_SHARED STV_DEFAULT"
__nv_reservedSMEM_offset_0_alias:
	.zero		0
	.zero		64


//--------------------- .nv.constant0._Z11nqueen_cudaPiS_S_S_S_S_Plllii --------------------------
	.section	.nv.constant0._Z11nqueen_cudaPiS_S_S_S_S_Plllii,"a",@progbits
	.sectionflags	@""
	.align	4
.nv.constant0._Z11nqueen_cudaPiS_S_S_S_S_Plllii:
	.zero		976


//--------------------- SYMBOLS --------------------------

	.type		.nv.reservedSmem.offset0,@object
	.size		.nv.reservedSmem.offset0,0x4
